	.target	sm_90a

	.elftype	@"ET_EXEC"


//--------------------- .note.nv.tkinfo           --------------------------
	.section	.note.nv.tkinfo,"",@"SHT_NOTE"
	.sectionflags	@"SHF_NOTE_NV_TKINFO"
	.tkinfo
        /*0018*/ 	.word	0x00000002
        /*0030*/ 	.string	""
        /*0030*/ 	.string	"ptxas"
        /*0030*/ 	.string	"Cuda compilation tools, release 13.0, V13.0.88"
        /*0030*/ 	.string	"Build cuda_13.0.r13.0/compiler.36424714_0"
        /*0030*/ 	.string	"-arch sm_90a -m 64 "



//--------------------- .note.nv.cuinfo           --------------------------
	.section	.note.nv.cuinfo,"",@"SHT_NOTE"
	.sectionflags	@"SHF_NOTE_NV_CUINFO"
        /*0018*/ 	.short	0x0002
        /*001a*/ 	.short	0x005a
        /*001c*/ 	.short	0x0082
	.zero		2


//--------------------- .nv.info                  --------------------------
	.section	.nv.info,"",@"SHT_CUDA_INFO"
	.align	4


	//----- nvinfo : EIATTR_REGCOUNT
	.align		4
        /*0000*/ 	.byte	0x04, 0x2f
        /*0002*/ 	.short	(.L_15 - .L_14)
	.align		4
.L_14:
        /*0004*/ 	.word	index@(_ZN7cutlass13device_kernelINS_4fmha6kernel13FmhaKernelTmaINS1_10collective15FmhaMainloopTmaINS_6half_tEfN4cute5tupleIJNS7_1CILi64EEENS9_ILi128EEESA_EEENS4_12CausalFusionEJEEENS4_15FmhaFwdEpilogueIS6_fNS8_IJSA_SA_SB_EEEEEJEEEEEvNT_6ParamsE)
        /*0008*/ 	.word	0x00000097


	//----- nvinfo : EIATTR_FRAME_SIZE
	.align		4
.L_15:
        /*000c*/ 	.byte	0x04, 0x11
        /*000e*/ 	.short	(.L_17 - .L_16)
	.align		4
.L_16:
        /*0010*/ 	.word	index@($__internal_0_$__cuda_sm20_rcp_rn_f32_slowpath)
        /*0014*/ 	.word	0x00000000


	//----- nvinfo : EIATTR_FRAME_SIZE
	.align		4
.L_17:
        /*0018*/ 	.byte	0x04, 0x11
        /*001a*/ 	.short	(.L_19 - .L_18)
	.align		4
.L_18:
        /*001c*/ 	.word	index@(_ZN7cutlass13device_kernelINS_4fmha6kernel13FmhaKernelTmaINS1_10collective15FmhaMainloopTmaINS_6half_tEfN4cute5tupleIJNS7_1CILi64EEENS9_ILi128EEESA_EEENS4_12CausalFusionEJEEENS4_15FmhaFwdEpilogueIS6_fNS8_IJSA_SA_SB_EEEEEJEEEEEvNT_6ParamsE)
        /*0020*/ 	.word	0x00000000


	//----- nvinfo : EIATTR_MIN_STACK_SIZE
	.align		4
.L_19:
        /*0024*/ 	.byte	0x04, 0x12
        /*0026*/ 	.short	(.L_21 - .L_20)
	.align		4
.L_20:
        /*0028*/ 	.word	index@(_ZN7cutlass13device_kernelINS_4fmha6kernel13FmhaKernelTmaINS1_10collective15FmhaMainloopTmaINS_6half_tEfN4cute5tupleIJNS7_1CILi64EEENS9_ILi128EEESA_EEENS4_12CausalFusionEJEEENS4_15FmhaFwdEpilogueIS6_fNS8_IJSA_SA_SB_EEEEEJEEEEEvNT_6ParamsE)
        /*002c*/ 	.word	0x00000000
.L_21:


//--------------------- .nv.compat                --------------------------
	.section	.nv.compat,"",@"SHT_CUDA_COMPAT_INFO"
	.align	4
        /*0000*/ 	.byte	0x02, 0x09, 0x01, 0x00, 0x02, 0x02, 0x04, 0x00, 0x02, 0x05, 0x05, 0x00, 0x03, 0x07, 0x01, 0x01
        /*0010*/ 	.byte	0x02, 0x03, 0x01, 0x00, 0x02, 0x06, 0x01, 0x00, 0x04, 0x0b, 0x08, 0x00, 0x00, 0x00, 0x00, 0x00
        /*0020*/ 	.byte	0x00, 0x00, 0x00, 0x00


//--------------------- .nv.info._ZN7cutlass13device_kernelINS_4fmha6kernel13FmhaKernelTmaINS1_10collective15FmhaMainloopTmaINS_6half_tEfN4cute5tupleIJNS7_1CILi64EEENS9_ILi128EEESA_EEENS4_12CausalFusionEJEEENS4_15FmhaFwdEpilogueIS6_fNS8_IJSA_SA_SB_EEEEEJEEEEEvNT_6ParamsE --------------------------
	.section	.nv.info._ZN7cutlass13device_kernelINS_4fmha6kernel13FmhaKernelTmaINS1_10collective15FmhaMainloopTmaINS_6half_tEfN4cute5tupleIJNS7_1CILi64EEENS9_ILi128EEESA_EEENS4_12CausalFusionEJEEENS4_15FmhaFwdEpilogueIS6_fNS8_IJSA_SA_SB_EEEEEJEEEEEvNT_6ParamsE,"",@"SHT_CUDA_INFO"
	.sectionflags	@""
	.align	4


	//----- nvinfo : EIATTR_CUDA_API_VERSION
	.align		4
        /*0000*/ 	.byte	0x04, 0x37
        /*0002*/ 	.short	(.L_23 - .L_22)
.L_22:
        /*0004*/ 	.word	0x00000082


	//----- nvinfo : EIATTR_KPARAM_INFO
	.align		4
.L_23:
        /*0008*/ 	.byte	0x04, 0x17
        /*000a*/ 	.short	(.L_25 - .L_24)
.L_24:
        /*000c*/ 	.word	0x00000000
        /*0010*/ 	.short	0x0000
        /*0012*/ 	.short	0x0070
        /*0014*/ 	.byte	0x00, 0xf0, 0x01, 0x20


	//----- nvinfo : EIATTR_SPARSE_MMA_MASK
	.align		4
.L_25:
        /*0018*/ 	.byte	0x03, 0x50
        /*001a*/ 	.short	0x0000


	//----- nvinfo : EIATTR_MAXREG_COUNT
	.align		4
        /*001c*/ 	.byte	0x03, 0x1b
        /*001e*/ 	.short	0x00ff


	//----- nvinfo : EIATTR_NUM_BARRIERS
	.align		4
        /*0020*/ 	.byte	0x02, 0x4c
        /*0022*/ 	.byte	0x02
	.zero		1


	//----- nvinfo : EIATTR_EXTERNS
	.align		4
        /*0024*/ 	.byte	0x04, 0x0f
        /*0026*/ 	.short	(.L_27 - .L_26)


	//   ....[0]....
	.align		4
.L_26:
        /*0028*/ 	.word	index@(__assertfail)


	//----- nvinfo : EIATTR_MERCURY_ISA_VERSION
	.align		4
.L_27:
        /*002c*/ 	.byte	0x03, 0x5f
        /*002e*/ 	.short	0x0101


	//----- nvinfo : EIATTR_COOP_GROUP_MASK_REGIDS
	.align		4
        /*0030*/ 	.byte	0x04, 0x29
        /*0032*/ 	.short	(.L_29 - .L_28)


	//   ....[0]....
.L_28:
        /*0034*/ 	.word	0xffffffff


	//   ....[1]....
        /*0038*/ 	.word	0xffffffff


	//   ....[2]....
        /*003c*/ 	.word	0xffffffff


	//   ....[3]....
        /*0040*/ 	.word	0xffffffff


	//   ....[4]....
        /*0044*/ 	.word	0xffffffff


	//   ....[5]....
        /*0048*/ 	.word	0xffffffff


	//   ....[6]....
        /*004c*/ 	.word	0xffffffff


	//   ....[7]....
        /*0050*/ 	.word	0xffffffff


	//   ....[8]....
        /*0054*/ 	.word	0xffffffff


	//   ....[9]....
        /*0058*/ 	.word	0xffffffff


	//   ....[10]....
        /*005c*/ 	.word	0xffffffff


	//   ....[11]....
        /*0060*/ 	.word	0xffffffff


	//   ....[12]....
        /*0064*/ 	.word	0xffffffff


	//   ....[13]....
        /*0068*/ 	.word	0xffffffff


	//   ....[14]....
        /*006c*/ 	.word	0xffffffff


	//   ....[15]....
        /*0070*/ 	.word	0xffffffff


	//   ....[16]....
        /*0074*/ 	.word	0xffffffff


	//   ....[17]....
        /*0078*/ 	.word	0xffffffff


	//   ....[18]....
        /*007c*/ 	.word	0xffffffff


	//   ....[19]....
        /*0080*/ 	.word	0xffffffff


	//   ....[20]....
        /*0084*/ 	.word	0xffffffff


	//----- nvinfo : EIATTR_COOP_GROUP_INSTR_OFFSETS
	.align		4
.L_29:
        /*0088*/ 	.byte	0x04, 0x28
        /*008a*/ 	.short	(.L_31 - .L_30)


	//   ....[0]....
.L_30:
        /*008c*/ 	.word	0x00000050


	//   ....[1]....
        /*0090*/ 	.word	0x00000140


	//   ....[2]....
        /*0094*/ 	.word	0x00000270


	//   ....[3]....
        /*0098*/ 	.word	0x00000410


	//   ....[4]....
        /*009c*/ 	.word	0x00000580


	//   ....[5]....
        /*00a0*/ 	.word	0x00002060


	//   ....[6]....
        /*00a4*/ 	.word	0x00002130


	//   ....[7]....
        /*00a8*/ 	.word	0x00002990


	//   ....[8]....
        /*00ac*/ 	.word	0x00002ac0


	//   ....[9]....
        /*00b0*/ 	.word	0x00004a50


	//   ....[10]....
        /*00b4*/ 	.word	0x00004a60


	//   ....[11]....
        /*00b8*/ 	.word	0x00004a90


	//   ....[12]....
        /*00bc*/ 	.word	0x00004aa0


	//   ....[13]....
        /*00c0*/ 	.word	0x00008280


	//   ....[14]....
        /*00c4*/ 	.word	0x00008290


	//   ....[15]....
        /*00c8*/ 	.word	0x000082c0


	//   ....[16]....
        /*00cc*/ 	.word	0x000082d0


	//   ....[17]....
        /*00d0*/ 	.word	0x0000a890


	//   ....[18]....
        /*00d4*/ 	.word	0x0000a8d0


	//   ....[19]....
        /*00d8*/ 	.word	0x0000a910


	//   ....[20]....
        /*00dc*/ 	.word	0x0000a930


	//----- nvinfo : EIATTR_SYSCALL_OFFSETS
	.align		4
.L_31:
        /*00e0*/ 	.byte	0x04, 0x46
        /*00e2*/ 	.short	(.L_33 - .L_32)


	//   ....[0]....
.L_32:
        /*00e4*/ 	.word	0x0000b270


	//   ....[1]....
        /*00e8*/ 	.word	0x0000b390


	//----- nvinfo : EIATTR_MBARRIER_INSTR_OFFSETS
	.align		4
.L_33:
        /*00ec*/ 	.byte	0x04, 0x39
        /*00ee*/ 	.short	(.L_35 - .L_34)


	//   ....[0]....
.L_34:
        /*00f0*/ 	.word	0x00000240
        /*00f4*/ 	.word	0x000000ff
        /*00f8*/ 	.word	0x00012040
        /*00fc*/ 	.short	0x0100
        /*00fe*/ 	.byte	0x08
	.zero		1


	//   ....[1]....
        /*0100*/ 	.word	0x00000250
        /*0104*/ 	.word	0x000000ff
        /*0108*/ 	.word	0x00012048
        /*010c*/ 	.short	0x0100
        /*010e*/ 	.byte	0x08
	.zero		1


	//   ....[2]....
        /*0110*/ 	.word	0x00000380
        /*0114*/ 	.word	0x000000ff
        /*0118*/ 	.word	0x00012000
        /*011c*/ 	.short	0x0100
        /*011e*/ 	.byte	0x08
	.zero		1


	//   ....[3]....
        /*0120*/ 	.word	0x00000390
        /*0124*/ 	.word	0x000000ff
        /*0128*/ 	.word	0x00012020
        /*012c*/ 	.short	0x0100
        /*012e*/ 	.byte	0x08
	.zero		1


	//   ....[4]....
        /*0130*/ 	.word	0x000003a0
        /*0134*/ 	.word	0x000000ff
        /*0138*/ 	.word	0x00012008
        /*013c*/ 	.short	0x0100
        /*013e*/ 	.byte	0x08
	.zero		1


	//   ....[5]....
        /*0140*/ 	.word	0x000003b0
        /*0144*/ 	.word	0x000000ff
        /*0148*/ 	.word	0x00012028
        /*014c*/ 	.short	0x0100
        /*014e*/ 	.byte	0x08
	.zero		1


	//   ....[6]....
        /*0150*/ 	.word	0x000003c0
        /*0154*/ 	.word	0x000000ff
        /*0158*/ 	.word	0x00012010
        /*015c*/ 	.short	0x0100
        /*015e*/ 	.byte	0x08
	.zero		1


	//   ....[7]....
        /*0160*/ 	.word	0x000003d0
        /*0164*/ 	.word	0x000000ff
        /*0168*/ 	.word	0x00012030
        /*016c*/ 	.short	0x0100
        /*016e*/ 	.byte	0x08
	.zero		1


	//   ....[8]....
        /*0170*/ 	.word	0x000003e0
        /*0174*/ 	.word	0x000000ff
        /*0178*/ 	.word	0x00012018
        /*017c*/ 	.short	0x0100
        /*017e*/ 	.byte	0x08
	.zero		1


	//   ....[9]....
        /*0180*/ 	.word	0x000003f0
        /*0184*/ 	.word	0x000000ff
        /*0188*/ 	.word	0x00012038
        /*018c*/ 	.short	0x0100
        /*018e*/ 	.byte	0x08
	.zero		1


	//   ....[10]....
        /*0190*/ 	.word	0x00000520
        /*0194*/ 	.word	0x000000ff
        /*0198*/ 	.word	0x00012050
        /*019c*/ 	.short	0x0100
        /*019e*/ 	.byte	0x08
	.zero		1


	//   ....[11]....
        /*01a0*/ 	.word	0x00000530
        /*01a4*/ 	.word	0x000000ff
        /*01a8*/ 	.word	0x00012060
        /*01ac*/ 	.short	0x0100
        /*01ae*/ 	.byte	0x08
	.zero		1


	//   ....[12]....
        /*01b0*/ 	.word	0x00000540
        /*01b4*/ 	.word	0x000000ff
        /*01b8*/ 	.word	0x00012058
        /*01bc*/ 	.short	0x0100
        /*01be*/ 	.byte	0x08
	.zero		1


	//   ....[13]....
        /*01c0*/ 	.word	0x00000550
        /*01c4*/ 	.word	0x000000ff
        /*01c8*/ 	.word	0x00012068
        /*01cc*/ 	.short	0x0100
        /*01ce*/ 	.byte	0x08
	.zero		1


	//   ....[14]....
        /*01d0*/ 	.word	0x00000760
        /*01d4*/ 	.word	0x00000004
        /*01d8*/ 	.word	0x00012048
        /*01dc*/ 	.short	0x010a
        /*01de*/ 	.byte	0x3f
	.zero		1


	//   ....[15]....
        /*01e0*/ 	.word	0x000009f0
        /*01e4*/ 	.word	0x00000004
        /*01e8*/ 	.word	0x00012020
        /*01ec*/ 	.short	0x010a
        /*01ee*/ 	.byte	0x3f
	.zero		1


	//   ....[16]....
        /*01f0*/ 	.word	0x00000bc0
        /*01f4*/ 	.word	0x00000003
        /*01f8*/ 	.word	0x00012020
        /*01fc*/ 	.short	0x010a
        /*01fe*/ 	.byte	0x3f
	.zero		1


	//   ....[17]....
        /*0200*/ 	.word	0x00000df0
        /*0204*/ 	.word	0x00000003
        /*0208*/ 	.word	0x00012020
        /*020c*/ 	.short	0x010a
        /*020e*/ 	.byte	0x3f
	.zero		1


	//   ....[18]....
        /*0210*/ 	.word	0x00001020
        /*0214*/ 	.word	0x00000008
        /*0218*/ 	.word	0x00012020
        /*021c*/ 	.short	0x010a
        /*021e*/ 	.byte	0x3f
	.zero		1


	//   ....[19]....
        /*0220*/ 	.word	0x000012a0
        /*0224*/ 	.word	0x00000002
        /*0228*/ 	.word	0x00012040
        /*022c*/ 	.short	0x010a
        /*022e*/ 	.byte	0x3f
	.zero		1


	//   ....[20]....
        /*0230*/ 	.word	0x00001380
        /*0234*/ 	.word	0x00000002
        /*0238*/ 	.word	0x00012000
        /*023c*/ 	.short	0x010a
        /*023e*/ 	.byte	0x3f
	.zero		1


	//   ....[21]....
        /*0240*/ 	.word	0x00003e10
        /*0244*/ 	.word	0x00000002
        /*0248*/ 	.word	0x00012008
        /*024c*/ 	.short	0x010a
        /*024e*/ 	.byte	0x3f
	.zero		1


	//   ....[22]....
        /*0250*/ 	.word	0x00004120
        /*0254*/ 	.word	0x00000015
        /*0258*/ 	.word	0x00000000
        /*025c*/ 	.short	0x0101
        /*025e*/ 	.byte	0x3f
	.zero		1


	//   ....[23]....
        /*0260*/ 	.word	0x000041e0
        /*0264*/ 	.word	0x00000013
        /*0268*/ 	.word	0x00012000
        /*026c*/ 	.short	0x010a
        /*026e*/ 	.byte	0x3f
	.zero		1


	//   ....[24]....
        /*0270*/ 	.word	0x000043f0
        /*0274*/ 	.word	0x00000012
        /*0278*/ 	.word	0x00012020
        /*027c*/ 	.short	0x010a
        /*027e*/ 	.byte	0x3f
	.zero		1


	//   ....[25]....
        /*0280*/ 	.word	0x00004b60
        /*0284*/ 	.word	0x00000079
        /*0288*/ 	.word	0x00000000
        /*028c*/ 	.short	0x0101
        /*028e*/ 	.byte	0x3f
	.zero		1


	//   ....[26]....
        /*0290*/ 	.word	0x00004e30
        /*0294*/ 	.word	0x0000007e
        /*0298*/ 	.word	0x00012000
        /*029c*/ 	.short	0x010a
        /*029e*/ 	.byte	0x3f
	.zero		1


	//   ....[27]....
        /*02a0*/ 	.word	0x00006c50
        /*02a4*/ 	.word	0x00000015
        /*02a8*/ 	.word	0x00000000
        /*02ac*/ 	.short	0x0101
        /*02ae*/ 	.byte	0x3f
	.zero		1


	//   ....[28]....
        /*02b0*/ 	.word	0x00006cd0
        /*02b4*/ 	.word	0x00000015
        /*02b8*/ 	.word	0x00012020
        /*02bc*/ 	.short	0x010a
        /*02be*/ 	.byte	0x3f
	.zero		1


	//   ....[29]....
        /*02c0*/ 	.word	0x00006fa0
        /*02c4*/ 	.word	0x00000013
        /*02c8*/ 	.word	0x00012000
        /*02cc*/ 	.short	0x010a
        /*02ce*/ 	.byte	0x3f
	.zero		1


	//   ....[30]....
        /*02d0*/ 	.word	0x00007230
        /*02d4*/ 	.word	0x00000012
        /*02d8*/ 	.word	0x00012020
        /*02dc*/ 	.short	0x010a
        /*02de*/ 	.byte	0x3f
	.zero		1


	//   ....[31]....
        /*02e0*/ 	.word	0x00008400
        /*02e4*/ 	.word	0x00000018
        /*02e8*/ 	.word	0x00000000
        /*02ec*/ 	.short	0x0101
        /*02ee*/ 	.byte	0x3f
	.zero		1


	//   ....[32]....
        /*02f0*/ 	.word	0x000086b0
        /*02f4*/ 	.word	0x00000016
        /*02f8*/ 	.word	0x00012000
        /*02fc*/ 	.short	0x010a
        /*02fe*/ 	.byte	0x3f
	.zero		1


	//   ....[33]....
        /*0300*/ 	.word	0x0000a4f0
        /*0304*/ 	.word	0x00000007
        /*0308*/ 	.word	0x00000000
        /*030c*/ 	.short	0x0101
        /*030e*/ 	.byte	0x3f
	.zero		1


	//   ....[34]....
        /*0310*/ 	.word	0x0000a570
        /*0314*/ 	.word	0x00000007
        /*0318*/ 	.word	0x00012020
        /*031c*/ 	.short	0x010a
        /*031e*/ 	.byte	0x3f
	.zero		1


	//----- nvinfo : EIATTR_NUM_MBARRIERS
	.align		4
.L_35:
        /*0320*/ 	.byte	0x03, 0x38
        /*0322*/ 	.short	0x000e


	//----- nvinfo : EIATTR_EXIT_INSTR_OFFSETS
	.align		4
        /*0324*/ 	.byte	0x04, 0x1c
        /*0326*/ 	.short	(.L_37 - .L_36)


	//   ....[0]....
.L_36:
        /*0328*/ 	.word	0x0000bb50


	//----- nvinfo : EIATTR_MAX_THREADS
	.align		4
.L_37:
        /*032c*/ 	.byte	0x04, 0x05
        /*032e*/ 	.short	(.L_39 - .L_38)
.L_38:
        /*0330*/ 	.word	0x00000080
        /*0334*/ 	.word	0x00000001
        /*0338*/ 	.word	0x00000001


	//----- nvinfo : EIATTR_CRS_STACK_SIZE
	.align		4
.L_39:
        /*033c*/ 	.byte	0x04, 0x1e
        /*033e*/ 	.short	(.L_41 - .L_40)
.L_40:
        /*0340*/ 	.word	0x00000000


	//----- nvinfo : EIATTR_CBANK_PARAM_SIZE
	.align		4
.L_41:
        /*0344*/ 	.byte	0x03, 0x19
        /*0346*/ 	.short	0x0870


	//----- nvinfo : EIATTR_PARAM_CBANK
	.align		4
        /*0348*/ 	.byte	0x04, 0x0a
        /*034a*/ 	.short	(.L_43 - .L_42)
	.align		4
.L_42:
        /*034c*/ 	.word	index@(.nv.constant0._ZN7cutlass13device_kernelINS_4fmha6kernel13FmhaKernelTmaINS1_10collective15FmhaMainloopTmaINS_6half_tEfN4cute5tupleIJNS7_1CILi64EEENS9_ILi128EEESA_EEENS4_12CausalFusionEJEEENS4_15FmhaFwdEpilogueIS6_fNS8_IJSA_SA_SB_EEEEEJEEEEEvNT_6ParamsE)
        /*0350*/ 	.short	0x0210
        /*0352*/ 	.short	0x0870


	//----- nvinfo : EIATTR_SW_WAR
	.align		4
.L_43:
        /*0354*/ 	.byte	0x04, 0x36
        /*0356*/ 	.short	(.L_45 - .L_44)
.L_44:
        /*0358*/ 	.word	0x00000008
.L_45:


//--------------------- .nv.callgraph             --------------------------
	.section	.nv.callgraph,"",@"SHT_CUDA_CALLGRAPH"
	.align	4
	.sectionentsize	8
	.align		4
        /*0000*/ 	.word	0x00000000
	.align		4
        /*0004*/ 	.word	0xffffffff
	.align		4
        /*0008*/ 	.word	index@(_ZN7cutlass13device_kernelINS_4fmha6kernel13FmhaKernelTmaINS1_10collective15FmhaMainloopTmaINS_6half_tEfN4cute5tupleIJNS7_1CILi64EEENS9_ILi128EEESA_EEENS4_12CausalFusionEJEEENS4_15FmhaFwdEpilogueIS6_fNS8_IJSA_SA_SB_EEEEEJEEEEEvNT_6ParamsE)
	.align		4
        /*000c*/ 	.word	index@(__assertfail)
	.align		4
        /*0010*/ 	.word	0x00000000
	.align		4
        /*0014*/ 	.word	0xfffffffe
	.align		4
        /*0018*/ 	.word	0x00000000
	.align		4
        /*001c*/ 	.word	0xfffffffd
	.align		4
        /*0020*/ 	.word	0x00000000
	.align		4
        /*0024*/ 	.word	0xfffffffc


//--------------------- .nv.constant4             --------------------------
	.section	.nv.constant4,"a",@progbits
	.align	8
	.align		8
.nv.constant4:
        /*0000*/ 	.dword	__assertfail
	.align		8
        /*0008*/ 	.dword	__unnamed_1
	.align		8
        /*0010*/ 	.dword	_ZN39_INTERNAL_7488d97a_4_k_cu_9a3ecf70_41304cuda3std3__45__cpo5beginE
	.align		8
        /*0018*/ 	.dword	_ZN39_INTERNAL_7488d97a_4_k_cu_9a3ecf70_41304cuda3std3__45__cpo3endE
	.align		8
        /*0020*/ 	.dword	_ZN39_INTERNAL_7488d97a_4_k_cu_9a3ecf70_41304cuda3std3__45__cpo6cbeginE
	.align		8
        /*0028*/ 	.dword	_ZN39_INTERNAL_7488d97a_4_k_cu_9a3ecf70_41304cuda3std3__45__cpo4cendE
	.align		8
        /*0030*/ 	.dword	_ZN39_INTERNAL_7488d97a_4_k_cu_9a3ecf70_41304cuda3std3__441_GLOBAL__N__7488d97a_4_k_cu_9a3ecf70_41306ignoreE
	.align		8
        /*0038*/ 	.dword	_ZN39_INTERNAL_7488d97a_4_k_cu_9a3ecf70_41304cuda3std3__419piecewise_constructE
	.align		8
        /*0040*/ 	.dword	_ZN39_INTERNAL_7488d97a_4_k_cu_9a3ecf70_41304cuda3std3__48in_placeE
	.align		8
        /*0048*/ 	.dword	_ZN39_INTERNAL_7488d97a_4_k_cu_9a3ecf70_41304cuda3std6ranges3__45__cpo4swapE
	.align		8
        /*0050*/ 	.dword	_ZN39_INTERNAL_7488d97a_4_k_cu_9a3ecf70_41304cuda3std6ranges3__45__cpo9iter_moveE
	.align		8
        /*0058*/ 	.dword	_ZN39_INTERNAL_7488d97a_4_k_cu_9a3ecf70_41304cute7productE
	.align		8
        /*0060*/ 	.dword	_ZN39_INTERNAL_7488d97a_4_k_cu_9a3ecf70_41304cute1_E
	.align		8
        /*0068*/ 	.dword	$str$23
	.align		8
        /*0070*/ 	.dword	$str$24


//--------------------- .text._ZN7cutlass13device_kernelINS_4fmha6kernel13FmhaKernelTmaINS1_10collective15FmhaMainloopTmaINS_6half_tEfN4cute5tupleIJNS7_1CILi64EEENS9_ILi128EEESA_EEENS4_12CausalFusionEJEEENS4_15FmhaFwdEpilogueIS6_fNS8_IJSA_SA_SB_EEEEEJEEEEEvNT_6ParamsE --------------------------
	.section	.text._ZN7cutlass13device_kernelINS_4fmha6kernel13FmhaKernelTmaINS1_10collective15FmhaMainloopTmaINS_6half_tEfN4cute5tupleIJNS7_1CILi64EEENS9_ILi128EEESA_EEENS4_12CausalFusionEJEEENS4_15FmhaFwdEpilogueIS6_fNS8_IJSA_SA_SB_EEEEEJEEEEEvNT_6ParamsE,"ax",@progbits
	.align	128
.text._ZN7cutlass13device_kernelINS_4fmha6kernel13FmhaKernelTmaINS1_10collective15FmhaMainloopTmaINS_6half_tEfN4cute5tupleIJNS7_1CILi64EEENS9_ILi128EEESA_EEENS4_12CausalFusionEJEEENS4_15FmhaFwdEpilogueIS6_fNS8_IJSA_SA_SB_EEEEEJEEEEEvNT_6ParamsE:
        .type           _ZN7cutlass13device_kernelINS_4fmha6kernel13FmhaKernelTmaINS1_10collective15FmhaMainloopTmaINS_6half_tEfN4cute5tupleIJNS7_1CILi64EEENS9_ILi128EEESA_EEENS4_12CausalFusionEJEEENS4_15FmhaFwdEpilogueIS6_fNS8_IJSA_SA_SB_EEEEEJEEEEEvNT_6ParamsE,@function
        .size           _ZN7cutlass13device_kernelINS_4fmha6kernel13FmhaKernelTmaINS1_10collective15FmhaMainloopTmaINS_6half_tEfN4cute5tupleIJNS7_1CILi64EEENS9_ILi128EEESA_EEENS4_12CausalFusionEJEEENS4_15FmhaFwdEpilogueIS6_fNS8_IJSA_SA_SB_EEEEEJEEEEEvNT_6ParamsE,(.L_x_78 - _ZN7cutlass13device_kernelINS_4fmha6kernel13FmhaKernelTmaINS1_10collective15FmhaMainloopTmaINS_6half_tEfN4cute5tupleIJNS7_1CILi64EEENS9_ILi128EEESA_EEENS4_12CausalFusionEJEEENS4_15FmhaFwdEpilogueIS6_fNS8_IJSA_SA_SB_EEEEEJEEEEEvNT_6ParamsE)
        .other          _ZN7cutlass13device_kernelINS_4fmha6kernel13FmhaKernelTmaINS1_10collective15FmhaMainloopTmaINS_6half_tEfN4cute5tupleIJNS7_1CILi64EEENS9_ILi128EEESA_EEENS4_12CausalFusionEJEEENS4_15FmhaFwdEpilogueIS6_fNS8_IJSA_SA_SB_EEEEEJEEEEEvNT_6ParamsE,@"STO_CUDA_ENTRY STV_DEFAULT"
_ZN7cutlass13device_kernelINS_4fmha6kernel13FmhaKernelTmaINS1_10collective15FmhaMainloopTmaINS_6half_tEfN4cute5tupleIJNS7_1CILi64EEENS9_ILi128EEESA_EEENS4_12CausalFusionEJEEENS4_15FmhaFwdEpilogueIS6_fNS8_IJSA_SA_SB_EEEEEJEEEEEvNT_6ParamsE:
[----:B------:R-:W1:Y:S01]  /*0000*/  LDC R1, c[0x0][0x28] ;  /* 0x00000a00ff017b82 */ /* 0x000e620000000800 */
[----:B------:R-:W2:Y:S01]  /*0010*/  S2R R16, SR_TID.X ;  /* 0x0000000000107919 */ /* 0x000ea20000002100 */
[----:B------:R-:W-:Y:S01]  /*0020*/  ELECT P0, URZ, PT ;  /* 0x00000000003f782f */ /* 0x000fe20003800000 */
[----:B------:R-:W-:Y:S01]  /*0030*/  BSSY B0, `(.L_x_0) ;  /* 0x0000010000007945 */ /* 0x000fe20003800000 */
[----:B--2---:R-:W-:-:S05]  /*0040*/  SHF.R.U32.HI R10, RZ, 0x5, R16 ;  /* 0x00000005ff0a7819 */ /* 0x004fca0000011610 */
[----:B------:R-:W2:Y:S02]  /*0050*/  SHFL.IDX PT, R0, R10, RZ, 0x1f ;  /* 0x00001fff0a007589 */ /* 0x000ea400000e0000 */
[----:B--2---:R-:W-:-:S13]  /*0060*/  ISETP.NE.OR P0, PT, R0, RZ, !P0 ;  /* 0x000000ff0000720c */ /* 0x004fda0004705670 */
[----:B-1----:R-:W-:Y:S05]  /*0070*/  @P0 BRA `(.L_x_1) ;  /* 0x00000000002c0947 */ /* 0x002fea0003800000 */
[----:B------:R-:W-:Y:S02]  /*0080*/  ULDC.64 UR4, c[0x0][0x198] ;  /* 0x0000660000047ab9 */ /* 0x000fe40000000a00 */
[----:B------:R-:W-:Y:S02]  /*0090*/  UIADD3 UR6, UP0, UR4, 0xf0, URZ ;  /* 0x000000f004067890 */ /* 0x000fe4000ff1e03f */
[----:B------:R-:W-:Y:S02]  /*00a0*/  UIADD3 UR8, UP1, UR4, 0x1f0, URZ ;  /* 0x000001f004087890 */ /* 0x000fe4000ff3e03f */
[----:B------:R-:W-:Y:S02]  /*00b0*/  UIADD3 UR4, UP2, UR4, 0x2f0, URZ ;  /* 0x000002f004047890 */ /* 0x000fe4000ff5e03f */
[----:B------:R-:W-:Y:S02]  /*00c0*/  UIADD3.X UR7, URZ, UR5, URZ, UP0, !UPT ;  /* 0x000000053f077290 */ /* 0x000fe400087fe43f */
[----:B------:R-:W-:-:S02]  /*00d0*/  UIADD3.X UR9, URZ, UR5, URZ, UP1, !UPT ;  /* 0x000000053f097290 */ /* 0x000fc40008ffe43f */
[----:B------:R-:W-:-:S05]  /*00e0*/  UIADD3.X UR5, URZ, UR5, URZ, UP2, !UPT ;  /* 0x000000053f057290 */ /* 0x000fca00097fe43f */
[----:B------:R1:W-:Y:S02]  /*00f0*/  UTMACCTL.PF [UR6] ;  /* 0x00000000060079b9 */ /* 0x0003e40008040000 */
[----:B------:R1:W-:Y:S02]  /*0100*/  UTMACCTL.PF [UR8] ;  /* 0x00000000080079b9 */ /* 0x0003e40008040000 */
[----:B------:R1:W-:Y:S02]  /*0110*/  UTMACCTL.PF [UR4] ;  /* 0x00000000040079b9 */ /* 0x0003e40008040000 */
[----:B-1----:R-:W-:Y:S01]  /*0120*/  NOP ;  /* 0x0000000000007918 */ /* 0x002fe20000000000 */
.L_x_1:
[----:B------:R-:W-:Y:S05]  /*0130*/  BSYNC B0 ;  /* 0x0000000000007941 */ /* 0x000fea0003800000 */
.L_x_0:
[----:B------:R-:W1:Y:S02]  /*0140*/  SHFL.IDX PT, R0, R10, RZ, 0x1f ;  /* 0x00001fff0a007589 */ /* 0x000e6400000e0000 */
[----:B-1----:R-:W-:-:S13]  /*0150*/  ISETP.NE.AND P0, PT, R0, RZ, PT ;  /* 0x000000ff0000720c */ /* 0x002fda0003f05270 */
[----:B------:R-:W-:Y:S05]  /*0160*/  @P0 BRA `(.L_x_2) ;  /* 0x0000000000400947 */ /* 0x000fea0003800000 */
[----:B------:R-:W1:Y:S01]  /*0170*/  S2UR UR8, SR_CgaCtaId ;  /* 0x00000000000879c3 */ /* 0x000e620000008800 */
[----:B------:R-:W-:Y:S01]  /*0180*/  UMOV UR4, 0x400 ;  /* 0x0000040000047882 */ /* 0x000fe20000000000 */
[----:B------:R-:W-:Y:S01]  /*0190*/  UMOV UR5, 0x1 ;  /* 0x0000000100057882 */ /* 0x000fe20000000000 */
[----:B------:R-:W-:Y:S01]  /*01a0*/  UMOV UR6, 0x80 ;  /* 0x0000008000067882 */ /* 0x000fe20000000000 */
[----:B------:R-:W-:Y:S01]  /*01b0*/  ELECT P0, URZ, PT ;  /* 0x00000000003f782f */ /* 0x000fe20003800000 */
[----:B------:R-:W-:-:S04]  /*01c0*/  UIADD3 UR6, -UR6, 0x100000, URZ ;  /* 0x0010000006067890 */ /* 0x000fc8000fffe13f */
[----:B------:R-:W-:Y:S02]  /*01d0*/  USHF.L.U32 UR7, UR6, 0xb, URZ ;  /* 0x0000000b06077899 */ /* 0x000fe4000800063f */
[----:B------:R-:W-:Y:S02]  /*01e0*/  USHF.L.U32 UR6, UR6, 0x1, URZ ;  /* 0x0000000106067899 */ /* 0x000fe4000800063f */
[----:B-1----:R-:W-:Y:S02]  /*01f0*/  ULEA UR8, UR8, UR4, 0x18 ;  /* 0x0000000408087291 */ /* 0x002fe4000f8ec03f */
[----:B------:R-:W-:-:S04]  /*0200*/  UIADD3 UR4, -UR5, 0x100000, URZ ;  /* 0x0010000005047890 */ /* 0x000fc8000fffe13f */
[----:B------:R-:W-:Y:S02]  /*0210*/  USHF.L.U32 UR5, UR4, 0xb, URZ ;  /* 0x0000000b04057899 */ /* 0x000fe4000800063f */
[----:B------:R-:W-:Y:S01]  /*0220*/  USHF.L.U32 UR4, UR4, 0x1, URZ ;  /* 0x0000000104047899 */ /* 0x000fe2000800063f */
[----:B------:R-:W1:Y:S11]  /*0230*/  FENCE.VIEW.ASYNC.S ;  /* 0x00000000000073c6 */ /* 0x000e760000000000 */
[----:B-1----:R1:W2:Y:S01]  /*0240*/  SYNCS.EXCH.64 URZ, [UR8+0x12040], UR4 ;  /* 0x01204004083f75b2 */ /* 0x0022a20008000100 */
[----:B------:R1:W3:Y:S01]  /*0250*/  SYNCS.EXCH.64 URZ, [UR8+0x12048], UR6 ;  /* 0x01204806083f75b2 */ /* 0x0002e20008000100 */
[----:B------:R-:W-:Y:S01]  /*0260*/  NOP ;  /* 0x0000000000007918 */ /* 0x000fe20000000000 */
.L_x_2:
[----:B------:R-:W4:Y:S01]  /*0270*/  SHFL.IDX PT, R0, R10, RZ, 0x1f ;  /* 0x00001fff0a007589 */ /* 0x000f2200000e0000 */
[----:B------:R-:W-:Y:S01]  /*0280*/  NOP ;  /* 0x0000000000007918 */ /* 0x000fe20000000000 */
[----:B----4-:R-:W-:-:S13]  /*0290*/  ISETP.NE.AND P0, PT, R0, RZ, PT ;  /* 0x000000ff0000720c */ /* 0x010fda0003f05270 */
[----:B------:R-:W-:Y:S05]  /*02a0*/  @P0 BRA `(.L_x_3) ;  /* 0x0000000000580947 */ /* 0x000fea0003800000 */
[----:B-1----:R-:W1:Y:S01]  /*02b0*/  S2UR UR5, SR_CgaCtaId ;  /* 0x00000000000579c3 */ /* 0x002e620000008800 */
[----:B------:R-:W-:Y:S01]  /*02c0*/  UMOV UR4, 0x400 ;  /* 0x0000040000047882 */ /* 0x000fe20000000000 */
[----:B------:R-:W-:Y:S01]  /*02d0*/  UMOV UR6, 0x1 ;  /* 0x0000000100067882 */ /* 0x000fe20000000000 */
[----:B------:R-:W-:Y:S01]  /*02e0*/  UMOV UR7, 0x80 ;  /* 0x0000008000077882 */ /* 0x000fe20000000000 */
[----:B------:R-:W-:Y:S01]  /*02f0*/  ELECT P0, URZ, PT ;  /* 0x00000000003f782f */ /* 0x000fe20003800000 */
[----:B-1----:R-:W-:Y:S02]  /*0300*/  ULEA UR8, UR5, UR4, 0x18 ;  /* 0x0000000405087291 */ /* 0x002fe4000f8ec03f */
[----:B------:R-:W-:-:S04]  /*0310*/  UIADD3 UR4, -UR6, 0x100000, URZ ;  /* 0x0010000006047890 */ /* 0x000fc8000fffe13f */
[----:B------:R-:W-:Y:S02]  /*0320*/  USHF.L.U32 UR5, UR4, 0xb, URZ ;  /* 0x0000000b04057899 */ /* 0x000fe4000800063f */
[----:B------:R-:W-:Y:S02]  /*0330*/  USHF.L.U32 UR4, UR4, 0x1, URZ ;  /* 0x0000000104047899 */ /* 0x000fe4000800063f */
[----:B------:R-:W-:-:S04]  /*0340*/  UIADD3 UR6, -UR7, 0x100000, URZ ;  /* 0x0010000007067890 */ /* 0x000fc8000fffe13f */
[----:B------:R-:W-:Y:S02]  /*0350*/  USHF.L.U32 UR7, UR6, 0xb, URZ ;  /* 0x0000000b06077899 */ /* 0x000fe4000800063f */
[----:B------:R-:W-:Y:S01]  /*0360*/  USHF.L.U32 UR6, UR6, 0x1, URZ ;  /* 0x0000000106067899 */ /* 0x000fe2000800063f */
[----:B------:R-:W1:Y:S03]  /*0370*/  FENCE.VIEW.ASYNC.S ;  /* 0x00000000000073c6 */ /* 0x000e660000000000 */
[----:B-1----:R4:W1:Y:S08]  /*0380*/  SYNCS.EXCH.64 URZ, [UR8+0x12000], UR4 ;  /* 0x01200004083f75b2 */ /* 0x0028700008000100 */
[----:B------:R4:W1:Y:S01]  /*0390*/  SYNCS.EXCH.64 URZ, [UR8+0x12020], UR6 ;  /* 0x01202006083f75b2 */ /* 0x0008620008000100 */
[----:B------:R4:W1:Y:S01]  /*03a0*/  SYNCS.EXCH.64 URZ, [UR8+0x12008], UR4 ;  /* 0x01200804083f75b2 */ /* 0x0008620008000100 */
[----:B------:R4:W1:Y:S01]  /*03b0*/  SYNCS.EXCH.64 URZ, [UR8+0x12028], UR6 ;  /* 0x01202806083f75b2 */ /* 0x0008620008000100 */
[----:B------:R4:W1:Y:S01]  /*03c0*/  SYNCS.EXCH.64 URZ, [UR8+0x12010], UR4 ;  /* 0x01201004083f75b2 */ /* 0x0008620008000100 */
[----:B------:R4:W1:Y:S01]  /*03d0*/  SYNCS.EXCH.64 URZ, [UR8+0x12030], UR6 ;  /* 0x01203006083f75b2 */ /* 0x0008620008000100 */
[----:B------:R4:W1:Y:S01]  /*03e0*/  SYNCS.EXCH.64 URZ, [UR8+0x12018], UR4 ;  /* 0x01201804083f75b2 */ /* 0x0008620008000100 */
[----:B------:R4:W1:Y:S02]  /*03f0*/  SYNCS.EXCH.64 URZ, [UR8+0x12038], UR6 ;  /* 0x01203806083f75b2 */ /* 0x0008640008000100 */
[----:B----4-:R-:W-:Y:S01]  /*0400*/  NOP ;  /* 0x0000000000007918 */ /* 0x010fe20000000000 */
.L_x_3:
        /* <DEDUP_REMOVED lines=20> */
[----:B------:R4:W1:Y:S02]  /*0550*/  SYNCS.EXCH.64 URZ, [UR8+0x12068], UR6 ;  /* 0x01206806083f75b2 */ /* 0x0008640008000100 */
[----:B----4-:R-:W-:Y:S01]  /*0560*/  NOP ;  /* 0x0000000000007918 */ /* 0x010fe20000000000 */
.L_x_4:
[----:B------:R-:W4:Y:S01]  /*0570*/  S2UR UR11, SR_CTAID.X ;  /* 0x00000000000b79c3 */ /* 0x000f220000002500 */
[----:B------:R-:W5:Y:S01]  /*0580*/  SHFL.IDX PT, R10, R10, RZ, 0x1f ;  /* 0x00001fff0a0a7589 */ /* 0x000f6200000e0000 */
[----:B-1----:R-:W-:Y:S01]  /*0590*/  ULDC UR4, c[0x0][0x28c] ;  /* 0x0000a30000047ab9 */ /* 0x002fe20000000800 */
[----:B------:R-:W-:Y:S02]  /*05a0*/  ELECT P0, URZ, PT ;  /* 0x00000000003f782f */ /* 0x000fe40003800000 */
[----:B------:R-:W-:Y:S01]  /*05b0*/  SHF.R.S32.HI R3, RZ, 0x1f, R16 ;  /* 0x0000001fff037819 */ /* 0x000fe20000011410 */
[----:B------:R-:W-:Y:S01]  /*05c0*/  UIADD3 UR4, UR4, 0x7f, URZ ;  /* 0x0000007f04047890 */ /* 0x000fe2000fffe03f */
[----:B------:R-:W-:Y:S01]  /*05d0*/  NOP ;  /* 0x0000000000007918 */ /* 0x000fe20000000000 */
[----:B------:R-:W-:Y:S01]  /*05e0*/  BSSY B0, `(.L_x_5) ;  /* 0x000002e000007945 */ /* 0x000fe20003800000 */
[----:B------:R-:W-:Y:S01]  /*05f0*/  LEA.HI R3, R3, R16, RZ, 0x7 ;  /* 0x0000001003037211 */ /* 0x000fe200078f38ff */
[----:B------:R-:W-:Y:S01]  /*0600*/  USHF.R.S32.HI UR5, URZ, 0x1f, UR4 ;  /* 0x0000001f3f057899 */ /* 0x000fe20008011404 */
[----:B------:R-:W1:Y:S01]  /*0610*/  S2UR UR36, SR_CTAID.Y ;  /* 0x00000000002479c3 */ /* 0x000e620000002600 */
[----:B------:R-:W-:-:S02]  /*0620*/  MOV R9, RZ ;  /* 0x000000ff00097202 */ /* 0x000fc40000000f00 */
[----:B------:R-:W-:Y:S01]  /*0630*/  ULEA.HI UR5, UR5, UR4, URZ, 0x7 ;  /* 0x0000000405057291 */ /* 0x000fe2000f8f383f */
[----:B------:R-:W-:-:S03]  /*0640*/  LOP3.LUT R3, R3, 0xffffff80, RZ, 0xc0, !PT ;  /* 0xffffff8003037812 */ /* 0x000fc600078ec0ff */
[----:B------:R-:W-:Y:S01]  /*0650*/  USHF.R.S32.HI UR5, URZ, 0x7, UR5 ;  /* 0x000000073f057899 */ /* 0x000fe20008011405 */
[----:B------:R-:W1:Y:S01]  /*0660*/  S2UR UR37, SR_CTAID.Z ;  /* 0x00000000002579c3 */ /* 0x000e620000002700 */
[----:B----4-:R-:W-:-:S07]  /*0670*/  USHF.L.U32 UR11, UR11, 0x6, URZ ;  /* 0x000000060b0b7899 */ /* 0x010fce000800063f */
[----:B--23--:R-:W-:Y:S01]  /*0680*/  BAR.SYNC.DEFER_BLOCKING 0x0 ;  /* 0x0000000000007b1d */ /* 0x00cfe20000010000 */
[----:B-----5:R-:W-:Y:S01]  /*0690*/  ISETP.EQ.AND P1, PT, R10, RZ, P0 ;  /* 0x000000ff0a00720c */ /* 0x020fe20000722270 */
[----:B------:R-:W-:-:S04]  /*06a0*/  IMAD.U32 R0, RZ, RZ, UR11 ;  /* 0x0000000bff007e24 */ /* 0x000fc8000f8e00ff */
[----:B------:R-:W-:-:S05]  /*06b0*/  VIADD R0, R0, 0xbf ;  /* 0x000000bf00007836 */ /* 0x000fca0000000000 */
[----:B------:R-:W-:Y:S01]  /*06c0*/  SHF.R.U32.HI R20, RZ, 0x7, R0 ;  /* 0x00000007ff147819 */ /* 0x000fe20000011600 */
[----:B------:R-:W-:-:S03]  /*06d0*/  IMAD.IADD R0, R16, 0x1, -R3 ;  /* 0x0000000110007824 */ /* 0x000fc600078e0a03 */
[----:B------:R-:W-:Y:S01]  /*06e0*/  VIMNMX R2, R20, UR5, PT ;  /* 0x0000000514027c48 */ /* 0x000fe2000bfe0100 */
[----:B-1----:R-:W-:Y:S06]  /*06f0*/  @!P1 BRA `(.L_x_6) ;  /* 0x0000000000709947 */ /* 0x002fec0003800000 */
[----:B------:R-:W1:Y:S01]  /*0700*/  S2R R4, SR_CgaCtaId ;  /* 0x0000000000047919 */ /* 0x000e620000008800 */
[----:B------:R-:W-:Y:S01]  /*0710*/  MOV R3, 0x400 ;  /* 0x0000040000037802 */ /* 0x000fe20000000f00 */
[----:B------:R-:W-:Y:S01]  /*0720*/  IMAD.MOV.U32 R5, RZ, RZ, 0x1 ;  /* 0x00000001ff057424 */ /* 0x000fe200078e00ff */
[----:B------:R-:W-:Y:S02]  /*0730*/  ISETP.NE.AND P3, PT, R0, RZ, PT ;  /* 0x000000ff0000720c */ /* 0x000fe40003f65270 */
[----:B-1----:R-:W-:Y:S02]  /*0740*/  LEA R4, R4, R3, 0x18 ;  /* 0x0000000304047211 */ /* 0x002fe400078ec0ff */
[----:B------:R-:W-:-:S09]  /*0750*/  SHF.L.U32 R3, R5, 0x1f, RZ ;  /* 0x0000001f05037819 */ /* 0x000fd200000006ff */
.L_x_7:
[----:B-1----:R1:W2:Y:S02]  /*0760*/  SYNCS.PHASECHK.TRANS64.TRYWAIT P2, [R4+URZ+0x12048], R3 ;  /* 0x01204803040075a7 */ /* 0x0022a4000804017f */
[----:B--2---:R-:W-:Y:S05]  /*0770*/  @!P2 NANOSLEEP.SYNCS 0x989680 ;  /* 0x009896800000a95d */ /* 0x004fea0003900000 */
[----:B------:R-:W2:Y:S02]  /*0780*/  @!P2 SYNCS.PHASECHK.TRANS64 P2, [R4+URZ+0x12048], R3 ;  /* 0x012048030400a5a7 */ /* 0x000ea4000804007f */
[----:B--2---:R-:W-:Y:S05]  /*0790*/  @!P2 BRA `(.L_x_7) ;  /* 0xfffffffc00f0a947 */ /* 0x004fea000383ffff */
[----:B------:R-:W-:Y:S05]  /*07a0*/  @P3 BRA `(.L_x_8) ;  /* 0x0000000000143947 */ /* 0x000fea0003800000 */
[----:B------:R-:W-:Y:S02]  /*07b0*/  LOP3.LUT P2, RZ, R16, 0x1f, RZ, 0xc0, !PT ;  /* 0x0000001f10ff7812 */ /* 0x000fe4000784c0ff */
[----:B-1----:R-:W-:-:S04]  /*07c0*/  MOV R3, 0x2000 ;  /* 0x0000200000037802 */ /* 0x002fc80000000f00 */
[----:B------:R2:W-:Y:S07]  /*07d0*/  SYNCS.ARRIVE.TRANS64 RZ, [R4+URZ+0x12040], R3 ;  /* 0x0120400304ff79a7 */ /* 0x0005ee000800003f */
[----:B------:R-:W-:Y:S05]  /*07e0*/  @!P2 BRA `(.L_x_8) ;  /* 0x000000000004a947 */ /* 0x000fea0003800000 */
[----:B------:R-:W-:Y:S01]  /*07f0*/  BPT.TRAP 0x1 ;  /* 0x000000040000795c */ /* 0x000fe20000300000 */
.L_x_8:
[----:B------:R-:W-:Y:S01]  /*0800*/  R2UR UR8, R4 ;  /* 0x00000000040872ca */ /* 0x000fe200000e0000 */
[----:B------:R-:W-:Y:S01]  /*0810*/  ULDC.64 UR4, c[0x0][0x198] ;  /* 0x0000660000047ab9 */ /* 0x000fe20000000a00 */
[----:B------:R-:W-:Y:S01]  /*0820*/  UMOV UR6, 0x0 ;  /* 0x0000000000067882 */ /* 0x000fe20000000000 */
[----:B------:R-:W-:Y:S01]  /*0830*/  UIADD3 UR4, UP0, UR4, 0xf0, URZ ;  /* 0x000000f004047890 */ /* 0x000fe2000ff1e03f */
[----:B------:R-:W-:Y:S01]  /*0840*/  UMOV UR7, 0x10000000 ;  /* 0x1000000000077882 */ /* 0x000fe20000000000 */
[----:B------:R-:W-:Y:S02]  /*0850*/  UMOV UR10, URZ ;  /* 0x0000003f000a7c82 */ /* 0x000fe40008000000 */
[----:B------:R-:W-:Y:S01]  /*0860*/  UIADD3.X UR5, URZ, UR5, URZ, UP0, !UPT ;  /* 0x000000053f057290 */ /* 0x000fe200087fe43f */
[----:B------:R-:W-:Y:S01]  /*0870*/  UMOV UR12, UR36 ;  /* 0x00000024000c7c82 */ /* 0x000fe20008000000 */
[----:B------:R-:W-:-:S04]  /*0880*/  UMOV UR13, UR37 ;  /* 0x00000025000d7c82 */ /* 0x000fc80008000000 */
[----:B------:R-:W-:-:S09]  /*0890*/  UIADD3 UR9, UR8, 0x12040, URZ ;  /* 0x0001204008097890 */ /* 0x000fd2000fffe03f */
[----:B------:R3:W-:Y:S02]  /*08a0*/  UTMALDG.4D [UR8], [UR4], desc[UR6] ;  /* 0x00000608040075b4 */ /* 0x0007e40008019000 */
[----:B---3--:R-:W-:Y:S01]  /*08b0*/  NOP ;  /* 0x0000000000007918 */ /* 0x008fe20000000000 */
.L_x_6:
[----:B------:R-:W-:Y:S05]  /*08c0*/  BSYNC B0 ;  /* 0x0000000000007941 */ /* 0x000fea0003800000 */
.L_x_5:
[----:B------:R-:W-:Y:S01]  /*08d0*/  BSSY B0, `(.L_x_9) ;  /* 0x0000097000007945 */ /* 0x000fe20003800000 */
[----:B------:R-:W-:Y:S01]  /*08e0*/  IMAD.SHL.U32 R8, R2, 0x2, RZ ;  /* 0x0000000202087824 */ /* 0x000fe200078e00ff */
[----:B------:R-:W-:Y:S01]  /*08f0*/  MOV R6, 0x1 ;  /* 0x0000000100067802 */ /* 0x000fe20000000f00 */
[----:B------:R-:W-:Y:S02]  /*0900*/  IMAD.MOV.U32 R7, RZ, RZ, 0x1 ;  /* 0x00000001ff077424 */ /* 0x000fe400078e00ff */
[----:B------:R-:W-:Y:S01]  /*0910*/  IMAD.MOV.U32 R5, RZ, RZ, RZ ;  /* 0x000000ffff057224 */ /* 0x000fe200078e00ff */
[----:B------:R-:W-:Y:S06]  /*0920*/  @!P1 BRA `(.L_x_10) ;  /* 0x0000000800449947 */ /* 0x000fec0003800000 */
[----:B------:R-:W-:Y:S01]  /*0930*/  ISETP.GE.AND P1, PT, R2, 0x1, PT ;  /* 0x000000010200780c */ /* 0x000fe20003f26270 */
[----:B------:R-:W-:Y:S01]  /*0940*/  IMAD.MOV.U32 R9, RZ, RZ, RZ ;  /* 0x000000ffff097224 */ /* 0x000fe200078e00ff */
[----:B------:R-:W-:Y:S02]  /*0950*/  LOP3.LUT R11, R16, 0x1f, RZ, 0xc0, !PT ;  /* 0x0000001f100b7812 */ /* 0x000fe400078ec0ff */
[----:B------:R-:W-:-:S09]  /*0960*/  MOV R5, RZ ;  /* 0x000000ff00057202 */ /* 0x000fd20000000f00 */
[----:B------:R-:W-:Y:S05]  /*0970*/  @!P1 BRA `(.L_x_11) ;  /* 0x0000000000f49947 */ /* 0x000fea0003800000 */
[----:B-12---:R-:W1:Y:S01]  /*0980*/  S2R R4, SR_CgaCtaId ;  /* 0x0000000000047919 */ /* 0x006e620000008800 */
[----:B------:R-:W-:Y:S01]  /*0990*/  MOV R3, 0x400 ;  /* 0x0000040000037802 */ /* 0x000fe20000000f00 */
[----:B------:R-:W-:Y:S01]  /*09a0*/  IMAD.MOV.U32 R6, RZ, RZ, 0x1 ;  /* 0x00000001ff067424 */ /* 0x000fe200078e00ff */
[----:B------:R-:W-:Y:S01]  /*09b0*/  ISETP.NE.AND P2, PT, R0, RZ, PT ;  /* 0x000000ff0000720c */ /* 0x000fe20003f45270 */
[----:B------:R-:W-:Y:S01]  /*09c0*/  IMAD.MOV.U32 R5, RZ, RZ, 0x1 ;  /* 0x00000001ff057424 */ /* 0x000fe200078e00ff */
[----:B-1----:R-:W-:Y:S02]  /*09d0*/  LEA R4, R4, R3, 0x18 ;  /* 0x0000000304047211 */ /* 0x002fe400078ec0ff */
[----:B------:R-:W-:-:S09]  /*09e0*/  SHF.L.U32 R3, R6, 0x1f, RZ ;  /* 0x0000001f06037819 */ /* 0x000fd200000006ff */
.L_x_12:
[----:B-1----:R1:W2:Y:S02]  /*09f0*/  SYNCS.PHASECHK.TRANS64.TRYWAIT P1, [R4+URZ+0x12020], R3 ;  /* 0x01202003040075a7 */ /* 0x0022a4000802017f */
[----:B--2---:R-:W-:Y:S05]  /*0a00*/  @!P1 NANOSLEEP.SYNCS 0x989680 ;  /* 0x009896800000995d */ /* 0x004fea0003900000 */
[----:B------:R-:W2:Y:S02]  /*0a10*/  @!P1 SYNCS.PHASECHK.TRANS64 P1, [R4+URZ+0x12020], R3 ;  /* 0x01202003040095a7 */ /* 0x000ea4000802007f */
[----:B--2---:R-:W-:Y:S05]  /*0a20*/  @!P1 BRA `(.L_x_12) ;  /* 0xfffffffc00f09947 */ /* 0x004fea000383ffff */
[----:B------:R-:W-:Y:S05]  /*0a30*/  @P2 BRA `(.L_x_13) ;  /* 0x0000000000142947 */ /* 0x000fea0003800000 */
[----:B------:R-:W-:Y:S02]  /*0a40*/  ISETP.NE.AND P1, PT, R11, RZ, PT ;  /* 0x000000ff0b00720c */ /* 0x000fe40003f25270 */
[----:B-1----:R-:W-:-:S04]  /*0a50*/  MOV R3, 0x4000 ;  /* 0x0000400000037802 */ /* 0x002fc80000000f00 */
[----:B------:R2:W-:Y:S07]  /*0a60*/  SYNCS.ARRIVE.TRANS64 RZ, [R4+URZ+0x12000], R3 ;  /* 0x0120000304ff79a7 */ /* 0x0005ee000800003f */
[----:B------:R-:W-:Y:S05]  /*0a70*/  @!P1 BRA `(.L_x_13) ;  /* 0x0000000000049947 */ /* 0x000fea0003800000 */
[----:B------:R-:W-:Y:S01]  /*0a80*/  BPT.TRAP 0x1 ;  /* 0x000000040000795c */ /* 0x000fe20000300000 */
.L_x_13:
[----:B------:R-:W-:Y:S01]  /*0a90*/  R2UR UR33, R4 ;  /* 0x00000000042172ca */ /* 0x000fe200000e0000 */
[----:B------:R-:W-:Y:S01]  /*0aa0*/  ULDC.64 UR4, c[0x0][0x198] ;  /* 0x0000660000047ab9 */ /* 0x000fe20000000a00 */
[----:B-12---:R-:W1:Y:S01]  /*0ab0*/  S2R R4, SR_CgaCtaId ;  /* 0x0000000000047919 */ /* 0x006e620000008800 */
[----:B------:R-:W-:Y:S01]  /*0ac0*/  UIADD3 UR4, UP0, UR4, 0x1f0, URZ ;  /* 0x000001f004047890 */ /* 0x000fe2000ff1e03f */
[----:B------:R-:W-:Y:S01]  /*0ad0*/  MOV R3, 0x400 ;  /* 0x0000040000037802 */ /* 0x000fe20000000f00 */
[----:B------:R-:W-:Y:S01]  /*0ae0*/  UMOV UR6, 0x0 ;  /* 0x0000000000067882 */ /* 0x000fe20000000000 */
[----:B------:R-:W-:Y:S01]  /*0af0*/  UMOV UR7, 0x10000000 ;  /* 0x1000000000077882 */ /* 0x000fe20000000000 */
[----:B------:R-:W-:Y:S01]  /*0b00*/  UIADD3.X UR5, URZ, UR5, URZ, UP0, !UPT ;  /* 0x000000053f057290 */ /* 0x000fe200087fe43f */
[----:B------:R-:W-:Y:S01]  /*0b10*/  IMAD.MOV.U32 R6, RZ, RZ, 0x1 ;  /* 0x00000001ff067424 */ /* 0x000fe200078e00ff */
[----:B------:R-:W-:Y:S01]  /*0b20*/  UMOV UR34, URZ ;  /* 0x0000003f00227c82 */ /* 0x000fe20008000000 */
[----:B------:R-:W-:Y:S01]  /*0b30*/  UMOV UR35, URZ ;  /* 0x0000003f00237c82 */ /* 0x000fe20008000000 */
[----:B------:R-:W-:Y:S01]  /*0b40*/  ISETP.NE.AND P2, PT, R0, RZ, PT ;  /* 0x000000ff0000720c */ /* 0x000fe20003f45270 */
[----:B------:R-:W-:Y:S01]  /*0b50*/  IMAD.MOV.U32 R9, RZ, RZ, 0x1 ;  /* 0x00000001ff097424 */ /* 0x000fe200078e00ff */
[----:B------:R-:W-:Y:S01]  /*0b60*/  UIADD3 UR32, UR33, 0x2000, URZ ;  /* 0x0000200021207890 */ /* 0x000fe2000fffe03f */
[----:B------:R-:W-:Y:S01]  /*0b70*/  SHF.L.U32 R6, R6, 0x1f, RZ ;  /* 0x0000001f06067819 */ /* 0x000fe200000006ff */
[----:B------:R-:W-:-:S09]  /*0b80*/  UIADD3 UR33, UR33, 0x12000, URZ ;  /* 0x0001200021217890 */ /* 0x000fd2000fffe03f */
[----:B------:R2:W-:Y:S01]  /*0b90*/  UTMALDG.4D [UR32], [UR4], desc[UR6] ;  /* 0x00000620040075b4 */ /* 0x0005e20008019000 */
[----:B-1----:R-:W-:-:S04]  /*0ba0*/  LEA R4, R4, R3, 0x18 ;  /* 0x0000000304047211 */ /* 0x002fc800078ec0ff */
[----:B--2---:R-:W-:-:S07]  /*0bb0*/  LEA R3, R5, R4, 0x3 ;  /* 0x0000000405037211 */ /* 0x004fce00078e18ff */
.L_x_14:
[----:B-1----:R1:W2:Y:S02]  /*0bc0*/  SYNCS.PHASECHK.TRANS64.TRYWAIT P1, [R3+URZ+0x12020], R6 ;  /* 0x01202006030075a7 */ /* 0x0022a4000802017f */
[----:B--2---:R-:W-:Y:S05]  /*0bd0*/  @!P1 NANOSLEEP.SYNCS 0x989680 ;  /* 0x009896800000995d */ /* 0x004fea0003900000 */
[----:B------:R-:W2:Y:S02]  /*0be0*/  @!P1 SYNCS.PHASECHK.TRANS64 P1, [R3+URZ+0x12020], R6 ;  /* 0x01202006030095a7 */ /* 0x000ea4000802007f */
[----:B--2---:R-:W-:Y:S05]  /*0bf0*/  @!P1 BRA `(.L_x_14) ;  /* 0xfffffffc00f09947 */ /* 0x004fea000383ffff */
[----:B------:R-:W-:Y:S05]  /*0c00*/  @P2 BRA `(.L_x_15) ;  /* 0x0000000000142947 */ /* 0x000fea0003800000 */
[----:B------:R-:W-:Y:S01]  /*0c10*/  ISETP.NE.AND P1, PT, R11, RZ, PT ;  /* 0x000000ff0b00720c */ /* 0x000fe20003f25270 */
[----:B-1----:R-:W-:-:S04]  /*0c20*/  IMAD.MOV.U32 R6, RZ, RZ, 0x4000 ;  /* 0x00004000ff067424 */ /* 0x002fc800078e00ff */
[----:B------:R2:W-:Y:S08]  /*0c30*/  SYNCS.ARRIVE.TRANS64 RZ, [R3+URZ+0x12000], R6 ;  /* 0x0120000603ff79a7 */ /* 0x0005f0000800003f */
[----:B------:R-:W-:Y:S05]  /*0c40*/  @!P1 BRA `(.L_x_15) ;  /* 0x0000000000049947 */ /* 0x000fea0003800000 */
[----:B------:R-:W-:Y:S01]  /*0c50*/  BPT.TRAP 0x1 ;  /* 0x000000040000795c */ /* 0x000fe20000300000 */
.L_x_15:
[----:B------:R-:W-:Y:S01]  /*0c60*/  IMAD R4, R5, 0x4000, R4 ;  /* 0x0000400005047824 */ /* 0x000fe200078e0204 */
[----:B------:R-:W-:Y:S01]  /*0c70*/  R2UR UR33, R3 ;  /* 0x00000000032172ca */ /* 0x000fe200000e0000 */
[----:B------:R-:W-:Y:S01]  /*0c80*/  ULDC.64 UR4, c[0x0][0x198] ;  /* 0x0000660000047ab9 */ /* 0x000fe20000000a00 */
[----:B------:R-:W-:Y:S01]  /*0c90*/  UMOV UR6, 0x0 ;  /* 0x0000000000067882 */ /* 0x000fe20000000000 */
[----:B------:R-:W-:Y:S01]  /*0ca0*/  UIADD3 UR4, UP0, UR4, 0x2f0, URZ ;  /* 0x000002f004047890 */ /* 0x000fe2000ff1e03f */
[----:B------:R-:W-:Y:S01]  /*0cb0*/  R2UR UR32, R4 ;  /* 0x00000000042072ca */ /* 0x000fe200000e0000 */
[----:B------:R-:W-:Y:S01]  /*0cc0*/  UMOV UR7, 0x10000000 ;  /* 0x1000000000077882 */ /* 0x000fe20000000000 */
[----:B------:R-:W-:Y:S01]  /*0cd0*/  UMOV UR34, URZ ;  /* 0x0000003f00227c82 */ /* 0x000fe20008000000 */
[----:B------:R-:W-:Y:S01]  /*0ce0*/  UIADD3.X UR5, URZ, UR5, URZ, UP0, !UPT ;  /* 0x000000053f057290 */ /* 0x000fe200087fe43f */
[----:B------:R-:W-:Y:S01]  /*0cf0*/  IADD3 R5, R5, 0x1, RZ ;  /* 0x0000000105057810 */ /* 0x000fe20007ffe0ff */
[----:B------:R-:W-:-:S04]  /*0d00*/  UMOV UR35, URZ ;  /* 0x0000003f00237c82 */ /* 0x000fc80008000000 */
[----:B------:R-:W-:-:S04]  /*0d10*/  UIADD3 UR33, UR33, 0x12000, URZ ;  /* 0x0001200021217890 */ /* 0x000fc8000fffe03f */
[----:B------:R-:W-:-:S09]  /*0d20*/  UIADD3 UR32, UR32, 0x2000, URZ ;  /* 0x0000200020207890 */ /* 0x000fd2000fffe03f */
[----:B------:R3:W-:Y:S02]  /*0d30*/  UTMALDG.4D [UR32], [UR4], desc[UR6] ;  /* 0x00000620040075b4 */ /* 0x0007e40008019000 */
[----:B---3--:R-:W-:Y:S01]  /*0d40*/  NOP ;  /* 0x0000000000007918 */ /* 0x008fe20000000000 */
.L_x_11:
[----:B------:R-:W-:Y:S01]  /*0d50*/  ISETP.GE.AND P1, PT, R2, 0x2, PT ;  /* 0x000000020200780c */ /* 0x000fe20003f26270 */
[----:B-12---:R-:W-:-:S12]  /*0d60*/  IMAD.MOV.U32 R6, RZ, RZ, 0x1 ;  /* 0x00000001ff067424 */ /* 0x006fd800078e00ff */
[----:B------:R-:W-:Y:S05]  /*0d70*/  @!P1 BRA `(.L_x_16) ;  /* 0x0000000400249947 */ /* 0x000fea0003800000 */
[----:B------:R-:W1:Y:S01]  /*0d80*/  S2R R4, SR_CgaCtaId ;  /* 0x0000000000047919 */ /* 0x000e620000008800 */
[----:B------:R-:W-:Y:S01]  /*0d90*/  MOV R3, 0x400 ;  /* 0x0000040000037802 */ /* 0x000fe20000000f00 */
[----:B------:R-:W-:Y:S01]  /*0da0*/  IMAD.MOV.U32 R6, RZ, RZ, 0x1 ;  /* 0x00000001ff067424 */ /* 0x000fe200078e00ff */
[----:B------:R-:W-:-:S04]  /*0db0*/  ISETP.NE.AND P2, PT, R0, RZ, PT ;  /* 0x000000ff0000720c */ /* 0x000fc80003f45270 */
[----:B------:R-:W-:Y:S02]  /*0dc0*/  SHF.L.U32 R6, R6, 0x1f, RZ ;  /* 0x0000001f06067819 */ /* 0x000fe400000006ff */
[----:B-1----:R-:W-:-:S04]  /*0dd0*/  LEA R4, R4, R3, 0x18 ;  /* 0x0000000304047211 */ /* 0x002fc800078ec0ff */
[----:B------:R-:W-:-:S07]  /*0de0*/  LEA R3, R5, R4, 0x3 ;  /* 0x0000000405037211 */ /* 0x000fce00078e18ff */
.L_x_17:
        /* <DEDUP_REMOVED lines=10> */
.L_x_18:
[----:B------:R-:W-:Y:S01]  /*0e90*/  IMAD R4, R5, 0x4000, R4 ;  /* 0x0000400005047824 */ /* 0x000fe200078e0204 */
[----:B------:R-:W-:Y:S01]  /*0ea0*/  R2UR UR33, R3 ;  /* 0x00000000032172ca */ /* 0x000fe200000e0000 */
[----:B------:R-:W-:Y:S01]  /*0eb0*/  ULDC.64 UR4, c[0x0][0x198] ;  /* 0x0000660000047ab9 */ /* 0x000fe20000000a00 */
[----:B------:R-:W-:Y:S01]  /*0ec0*/  R2UR UR35, R9 ;  /* 0x00000000092372ca */ /* 0x000fe200000e0000 */
[----:B------:R-:W-:Y:S01]  /*0ed0*/  UIADD3 UR4, UP0, UR4, 0x1f0, URZ ;  /* 0x000001f004047890 */ /* 0x000fe2000ff1e03f */
[----:B------:R-:W-:Y:S01]  /*0ee0*/  R2UR UR32, R4 ;  /* 0x00000000042072ca */ /* 0x000fe200000e0000 */
[----:B------:R-:W-:Y:S01]  /*0ef0*/  UMOV UR6, 0x0 ;  /* 0x0000000000067882 */ /* 0x000fe20000000000 */
[----:B------:R-:W3:Y:S01]  /*0f00*/  S2R R4, SR_CgaCtaId ;  /* 0x0000000000047919 */ /* 0x000ee20000008800 */
[----:B------:R-:W-:Y:S01]  /*0f10*/  UIADD3.X UR5, URZ, UR5, URZ, UP0, !UPT ;  /* 0x000000053f057290 */ /* 0x000fe200087fe43f */
[----:B------:R-:W-:Y:S01]  /*0f20*/  IADD3 R5, R5, 0x1, RZ ;  /* 0x0000000105057810 */ /* 0x000fe20007ffe0ff */
[----:B------:R-:W-:Y:S01]  /*0f30*/  UMOV UR7, 0x10000000 ;  /* 0x1000000000077882 */ /* 0x000fe20000000000 */
[----:B------:R-:W-:Y:S01]  /*0f40*/  UMOV UR34, URZ ;  /* 0x0000003f00227c82 */ /* 0x000fe20008000000 */
[----:B-12---:R-:W-:-:S02]  /*0f50*/  MOV R3, 0x400 ;  /* 0x0000040000037802 */ /* 0x006fc40000000f00 */
[----:B------:R-:W-:Y:S01]  /*0f60*/  UIADD3 UR33, UR33, 0x12000, URZ ;  /* 0x0001200021217890 */ /* 0x000fe2000fffe03f */
[C---:B------:R-:W-:Y:S01]  /*0f70*/  ISETP.NE.AND P2, PT, R5.reuse, 0x4, PT ;  /* 0x000000040500780c */ /* 0x040fe20003f45270 */
[----:B------:R-:W-:Y:S01]  /*0f80*/  USHF.L.U32 UR35, UR35, 0x7, URZ ;  /* 0x0000000723237899 */ /* 0x000fe2000800063f */
[C---:B------:R-:W-:Y:S01]  /*0f90*/  ISETP.NE.AND P1, PT, R5.reuse, 0x4, PT ;  /* 0x000000040500780c */ /* 0x040fe20003f25270 */
[----:B------:R-:W-:Y:S01]  /*0fa0*/  UIADD3 UR32, UR32, 0x2000, URZ ;  /* 0x0000200020207890 */ /* 0x000fe2000fffe03f */
[----:B------:R-:W-:Y:S02]  /*0fb0*/  SEL R5, R5, RZ, P2 ;  /* 0x000000ff05057207 */ /* 0x000fe40001000000 */
[----:B------:R-:W-:Y:S02]  /*0fc0*/  SEL R6, RZ, 0x1, !P1 ;  /* 0x00000001ff067807 */ /* 0x000fe40004800000 */
[----:B------:R-:W-:-:S04]  /*0fd0*/  ISETP.NE.AND P3, PT, R0, RZ, PT ;  /* 0x000000ff0000720c */ /* 0x000fc80003f65270 */
[----:B------:R1:W-:Y:S01]  /*0fe0*/  UTMALDG.4D [UR32], [UR4], desc[UR6] ;  /* 0x00000620040075b4 */ /* 0x0003e20008019000 */
[----:B---3--:R-:W-:Y:S02]  /*0ff0*/  LEA R4, R4, R3, 0x18 ;  /* 0x0000000304047211 */ /* 0x008fe400078ec0ff */
[----:B------:R-:W-:-:S03]  /*1000*/  SHF.L.U32 R3, R6, 0x1f, RZ ;  /* 0x0000001f06037819 */ /* 0x000fc600000006ff */
[----:B-1----:R-:W-:-:S07]  /*1010*/  IMAD R8, R5, 0x8, R4 ;  /* 0x0000000805087824 */ /* 0x002fce00078e0204 */
.L_x_19:
        /* <DEDUP_REMOVED lines=10> */
.L_x_20:
[----:B------:R-:W-:Y:S01]  /*10c0*/  LEA R4, R5, R4, 0xe ;  /* 0x0000000405047211 */ /* 0x000fe200078e70ff */
[----:B------:R-:W-:Y:S01]  /*10d0*/  ULDC.64 UR4, c[0x0][0x198] ;  /* 0x0000660000047ab9 */ /* 0x000fe20000000a00 */
[----:B------:R-:W-:Y:S01]  /*10e0*/  R2UR UR35, R9 ;  /* 0x00000000092372ca */ /* 0x000fe200000e0000 */
[----:B------:R-:W-:Y:S01]  /*10f0*/  UIADD3 UR4, UP0, UR4, 0x2f0, URZ ;  /* 0x000002f004047890 */ /* 0x000fe2000ff1e03f */
[----:B------:R-:W-:Y:S01]  /*1100*/  R2UR UR33, R8 ;  /* 0x00000000082172ca */ /* 0x000fe200000e0000 */
[----:B------:R-:W-:Y:S01]  /*1110*/  UMOV UR6, 0x0 ;  /* 0x0000000000067882 */ /* 0x000fe20000000000 */
[----:B------:R-:W-:Y:S01]  /*1120*/  R2UR UR32, R4 ;  /* 0x00000000042072ca */ /* 0x000fe200000e0000 */
[----:B------:R-:W-:Y:S01]  /*1130*/  UIADD3.X UR5, URZ, UR5, URZ, UP0, !UPT ;  /* 0x000000053f057290 */ /* 0x000fe200087fe43f */
[----:B------:R-:W-:Y:S01]  /*1140*/  VIADD R5, R5, 0x1 ;  /* 0x0000000105057836 */ /* 0x000fe20000000000 */
[----:B------:R-:W-:Y:S01]  /*1150*/  UMOV UR7, 0x10000000 ;  /* 0x1000000000077882 */ /* 0x000fe20000000000 */
[----:B------:R-:W-:Y:S01]  /*1160*/  UMOV UR34, URZ ;  /* 0x0000003f00227c82 */ /* 0x000fe20008000000 */
[----:B------:R-:W-:-:S02]  /*1170*/  VIADD R9, R9, 0x1 ;  /* 0x0000000109097836 */ /* 0x000fc40000000000 */
[C---:B------:R-:W-:Y:S02]  /*1180*/  ISETP.NE.AND P1, PT, R5.reuse, 0x4, PT ;  /* 0x000000040500780c */ /* 0x040fe40003f25270 */
[----:B------:R-:W-:Y:S02]  /*1190*/  USHF.L.U32 UR35, UR35, 0x7, URZ ;  /* 0x0000000723237899 */ /* 0x000fe4000800063f */
[----:B------:R-:W-:Y:S01]  /*11a0*/  UIADD3 UR33, UR33, 0x12000, URZ ;  /* 0x0001200021217890 */ /* 0x000fe2000fffe03f */
[----:B-12---:R-:W-:Y:S01]  /*11b0*/  SEL R3, RZ, 0x1, P1 ;  /* 0x00000001ff037807 */ /* 0x006fe20000800000 */
[----:B------:R-:W-:Y:S01]  /*11c0*/  UIADD3 UR32, UR32, 0x2000, URZ ;  /* 0x0000200020207890 */ /* 0x000fe2000fffe03f */
[----:B------:R-:W-:Y:S02]  /*11d0*/  SEL R5, R5, RZ, P1 ;  /* 0x000000ff05057207 */ /* 0x000fe40000800000 */
[----:B------:R-:W-:-:S06]  /*11e0*/  LOP3.LUT R6, R6, R3, RZ, 0x3c, !PT ;  /* 0x0000000306067212 */ /* 0x000fcc00078e3cff */
[----:B------:R1:W-:Y:S02]  /*11f0*/  UTMALDG.4D [UR32], [UR4], desc[UR6] ;  /* 0x00000620040075b4 */ /* 0x0003e40008019000 */
[----:B-1----:R-:W-:Y:S01]  /*1200*/  NOP ;  /* 0x0000000000007918 */ /* 0x002fe20000000000 */
.L_x_16:
[----:B------:R-:W-:-:S04]  /*1210*/  SHF.L.U32 R8, R2, 0x1, RZ ;  /* 0x0000000102087819 */ /* 0x000fc800000006ff */
[----:B------:R-:W-:-:S04]  /*1220*/  LOP3.LUT R8, R8, 0xfffffffe, RZ, 0x3c, !PT ;  /* 0xfffffffe08087812 */ /* 0x000fc800078e3cff */
[----:B------:R-:W-:-:S07]  /*1230*/  IADD3 R8, -R8, -0x6, RZ ;  /* 0xfffffffa08087810 */ /* 0x000fce0007ffe1ff */
.L_x_10:
[----:B------:R-:W-:Y:S05]  /*1240*/  BSYNC B0 ;  /* 0x0000000000007941 */ /* 0x000fea0003800000 */
.L_x_9:
[----:B------:R-:W3:Y:S01]  /*1250*/  S2R R11, SR_CgaCtaId ;  /* 0x00000000000b7919 */ /* 0x000ee20000008800 */
[----:B------:R-:W-:Y:S01]  /*1260*/  MOV R2, 0x400 ;  /* 0x0000040000027802 */ /* 0x000fe20000000f00 */
[----:B-12---:R-:W-:Y:S01]  /*1270*/  IMAD.MOV.U32 R4, RZ, RZ, RZ ;  /* 0x000000ffff047224 */ /* 0x006fe200078e00ff */
[----:B------:R-:W-:Y:S02]  /*1280*/  SHF.L.U32 R3, RZ, 0x1f, RZ ;  /* 0x0000001fff037819 */ /* 0x000fe400000006ff */
[----:B---3--:R-:W-:-:S07]  /*1290*/  LEA R2, R11, R2, 0x18 ;  /* 0x000000020b027211 */ /* 0x008fce00078ec0ff */
.L_x_21:
[----:B-1----:R1:W2:Y:S02]  /*12a0*/  SYNCS.PHASECHK.TRANS64.TRYWAIT P1, [R2+URZ+0x12040], R3 ;  /* 0x01204003020075a7 */ /* 0x0022a4000802017f */
[----:B--2---:R-:W-:Y:S05]  /*12b0*/  @!P1 NANOSLEEP.SYNCS 0x989680 ;  /* 0x009896800000995d */ /* 0x004fea0003900000 */
[----:B------:R-:W2:Y:S02]  /*12c0*/  @!P1 SYNCS.PHASECHK.TRANS64 P1, [R2+URZ+0x12040], R3 ;  /* 0x01204003020095a7 */ /* 0x000ea4000802007f */
[----:B--2---:R-:W-:Y:S05]  /*12d0*/  @!P1 BRA `(.L_x_21) ;  /* 0xfffffffc00f09947 */ /* 0x004fea000383ffff */
[----:B------:R-:W2:Y:S01]  /*12e0*/  LDC R11, c[0x0][0x28c] ;  /* 0x0000a300ff0b7b82 */ /* 0x000ea20000000800 */
[----:B-1----:R-:W-:Y:S02]  /*12f0*/  SHF.R.S32.HI R3, RZ, 0x1f, R0 ;  /* 0x0000001fff037819 */ /* 0x002fe40000011400 */
[----:B------:R-:W-:Y:S01]  /*1300*/  SHF.L.U32 R17, RZ, 0x1f, RZ ;  /* 0x0000001fff117819 */ /* 0x000fe200000006ff */
[----:B--2---:R-:W-:Y:S01]  /*1310*/  VIADD R12, R11, 0x7f ;  /* 0x0000007f0b0c7836 */ /* 0x004fe20000000000 */
[----:B------:R-:W-:-:S04]  /*1320*/  LEA.HI R11, R3, R0, RZ, 0x5 ;  /* 0x00000000030b7211 */ /* 0x000fc800078f28ff */
[----:B------:R-:W-:Y:S02]  /*1330*/  SHF.R.S32.HI R13, RZ, 0x1f, R12 ;  /* 0x0000001fff0d7819 */ /* 0x000fe4000001140c */
[----:B------:R-:W-:Y:S02]  /*1340*/  SHF.R.S32.HI R11, RZ, 0x5, R11 ;  /* 0x00000005ff0b7819 */ /* 0x000fe4000001140b */
[----:B------:R-:W-:Y:S02]  /*1350*/  LEA.HI R13, R13, R12, RZ, 0x7 ;  /* 0x0000000c0d0d7211 */ /* 0x000fe400078f38ff */
[----:B------:R-:W-:Y:S02]  /*1360*/  LEA R11, R11, UR11, 0x4 ;  /* 0x0000000b0b0b7c11 */ /* 0x000fe4000f8e20ff */
[----:B------:R-:W-:-:S07]  /*1370*/  SHF.R.S32.HI R15, RZ, 0x7, R13 ;  /* 0x00000007ff0f7819 */ /* 0x000fce000001140d */
.L_x_22:
[----:B-1----:R1:W2:Y:S02]  /*1380*/  SYNCS.PHASECHK.TRANS64.TRYWAIT P1, [R2+URZ+0x12000], R17 ;  /* 0x01200011020075a7 */ /* 0x0022a4000802017f */
[----:B--2---:R-:W-:Y:S05]  /*1390*/  @!P1 NANOSLEEP.SYNCS 0x989680 ;  /* 0x009896800000995d */ /* 0x004fea0003900000 */
[----:B------:R-:W2:Y:S02]  /*13a0*/  @!P1 SYNCS.PHASECHK.TRANS64 P1, [R2+URZ+0x12000], R17 ;  /* 0x01200011020095a7 */ /* 0x000ea4000802007f */
[----:B--2---:R-:W-:Y:S05]  /*13b0*/  @!P1 BRA `(.L_x_22) ;  /* 0xfffffffc00f09947 */ /* 0x004fea000383ffff */
[----:B------:R-:W-:Y:S01]  /*13c0*/  LEA.HI R3, R3, R0, RZ, 0x2 ;  /* 0x0000000003037211 */ /* 0x000fe200078f10ff */
[----:B------:R-:W-:Y:S05]  /*13d0*/  WARPSYNC.ALL ;  /* 0x0000000000007948 */ /* 0x000fea0003800000 */
[--C-:B------:R-:W-:Y:S02]  /*13e0*/  SHF.R.S32.HI R14, RZ, 0x2, R3.reuse ;  /* 0x00000002ff0e7819 */ /* 0x100fe40000011403 */
[----:B------:R-:W-:Y:S02]  /*13f0*/  SHF.R.S32.HI R13, RZ, 0x1f, R3 ;  /* 0x0000001fff0d7819 */ /* 0x000fe40000011403 */
[----:B------:R-:W-:-:S02]  /*1400*/  LOP3.LUT R3, R3, 0x7ffffffc, RZ, 0xc0, !PT ;  /* 0x7ffffffc03037812 */ /* 0x000fc400078ec0ff */
[----:B------:R-:W-:Y:S02]  /*1410*/  LEA.HI R13, R13, R14, RZ, 0x3 ;  /* 0x0000000e0d0d7211 */ /* 0x000fe400078f18ff */
[----:B------:R-:W-:Y:S02]  /*1420*/  IADD3 R12, -R3, R0, RZ ;  /* 0x00000000030c7210 */ /* 0x000fe40007ffe1ff */
[----:B------:R-:W-:Y:S02]  /*1430*/  LOP3.LUT R3, R13, 0xfffffff8, RZ, 0xc0, !PT ;  /* 0xfffffff80d037812 */ /* 0x000fe400078ec0ff */
[----:B------:R-:W-:Y:S01]  /*1440*/  VIMNMX R20, R15, R20, PT ;  /* 0x000000140f147248 */ /* 0x000fe20003fe0100 */
[----:B------:R-:W-:Y:S01]  /*1450*/  IMAD.SHL.U32 R12, R12, 0x2, RZ ;  /* 0x000000020c0c7824 */ /* 0x000fe200078e00ff */
[----:B------:R-:W-:Y:S02]  /*1460*/  IADD3 R3, R11, R14, -R3 ;  /* 0x0000000e0b037210 */ /* 0x000fe40007ffe803 */
[C---:B------:R-:W-:Y:S01]  /*1470*/  R2UR UR14, R2.reuse ;  /* 0x00000000020e72ca */ /* 0x040fe200000e0000 */
[----:B------:R-:W-:Y:S01]  /*1480*/  WARPGROUP.ARRIVE ;  /* 0x00000000000079c5 */ /* 0x000fe20000000000 */
[----:B------:R-:W-:Y:S01]  /*1490*/  R2UR UR4, R2 ;  /* 0x00000000020472ca */ /* 0x000fe200000e0000 */
[----:B------:R-:W-:Y:S01]  /*14a0*/  UMOV UR25, 0x40000040 ;  /* 0x4000004000197882 */ /* 0x000fe20000000000 */
[----:B------:R-:W-:Y:S01]  /*14b0*/  UMOV UR27, 0x40000040 ;  /* 0x40000040001b7882 */ /* 0x000fe20000000000 */
[----:B------:R-:W-:Y:S01]  /*14c0*/  UMOV UR5, 0x40000040 ;  /* 0x4000004000057882 */ /* 0x000fe20000000000 */
[----:B------:R-:W-:Y:S01]  /*14d0*/  UMOV UR7, 0x40000040 ;  /* 0x4000004000077882 */ /* 0x000fe20000000000 */
[----:B------:R-:W-:Y:S01]  /*14e0*/  UMOV UR17, 0x40000040 ;  /* 0x4000004000117882 */ /* 0x000fe20000000000 */
[----:B------:R-:W-:Y:S01]  /*14f0*/  UMOV UR19, 0x40000040 ;  /* 0x4000004000137882 */ /* 0x000fe20000000000 */
[----:B------:R-:W-:Y:S01]  /*1500*/  UMOV UR21, 0x40000040 ;  /* 0x4000004000157882 */ /* 0x000fe20000000000 */
[----:B------:R-:W-:Y:S01]  /*1510*/  UMOV UR23, 0x40000040 ;  /* 0x4000004000177882 */ /* 0x000fe20000000000 */
[C---:B------:R-:W-:Y:S01]  /*1520*/  IADD3 R18, R12.reuse, 0x9, RZ ;  /* 0x000000090c127810 */ /* 0x040fe20007ffe0ff */
[C---:B------:R-:W-:Y:S01]  /*1530*/  VIADD R14, R12.reuse, 0x8 ;  /* 0x000000080c0e7836 */ /* 0x040fe20000000000 */
[----:B------:R-:W-:Y:S01]  /*1540*/  UIADD3 UR14, UR14, 0x2000, URZ ;  /* 0x000020000e0e7890 */ /* 0x000fe2000fffe03f */
[C---:B------:R-:W-:Y:S01]  /*1550*/  ISETP.GT.AND P2, PT, R3.reuse, R12, PT ;  /* 0x0000000c0300720c */ /* 0x040fe20003f44270 */
[----:B------:R-:W-:Y:S01]  /*1560*/  USHF.R.U32.HI UR4, URZ, 0x4, UR4 ;  /* 0x000000043f047899 */ /* 0x000fe20008011604 */
[C---:B------:R-:W-:Y:S01]  /*1570*/  ISETP.GE.AND P4, PT, R3.reuse, R18, PT ;  /* 0x000000120300720c */ /* 0x040fe20003f86270 */
[----:B------:R-:W-:Y:S01]  /*1580*/  USHF.R.U32.HI UR14, URZ, 0x4, UR14 ;  /* 0x000000043f0e7899 */ /* 0x000fe2000801160e */
[C---:B------:R-:W-:Y:S01]  /*1590*/  VIADD R18, R12.reuse, 0x19 ;  /* 0x000000190c127836 */ /* 0x040fe20000000000 */
[----:B------:R-:W-:Y:S01]  /*15a0*/  ULOP3.LUT UR4, UR4, 0x3fff, URZ, 0xc0, !UPT ;  /* 0x00003fff04047892 */ /* 0x000fe2000f8ec03f */
[C---:B------:R-:W-:Y:S01]  /*15b0*/  ISETP.GE.AND P1, PT, R3.reuse, R12, PT ;  /* 0x0000000c0300720c */ /* 0x040fe20003f26270 */
[----:B------:R-:W-:Y:S01]  /*15c0*/  ULOP3.LUT UR14, UR14, 0x3fff, URZ, 0xc0, !UPT ;  /* 0x00003fff0e0e7892 */ /* 0x000fe2000f8ec03f */
[C---:B------:R-:W-:Y:S01]  /*15d0*/  VIADD R88, R12.reuse, 0x11 ;  /* 0x000000110c587836 */ /* 0x040fe20000000000 */
[----:B------:R-:W-:Y:S01]  /*15e0*/  ULOP3.LUT UR8, UR4, 0x10000, URZ, 0xfc, !UPT ;  /* 0x0001000004087892 */ /* 0x000fe2000f8efc3f */
[C---:B------:R-:W-:Y:S01]  /*15f0*/  ISETP.GE.AND P3, PT, R3.reuse, R14, PT ;  /* 0x0000000e0300720c */ /* 0x040fe20003f66270 */
[----:B------:R-:W-:Y:S01]  /*1600*/  ULOP3.LUT UR28, UR14, 0x10000, URZ, 0xfc, !UPT ;  /* 0x000100000e1c7892 */ /* 0x000fe2000f8efc3f */
[C---:B------:R-:W-:Y:S01]  /*1610*/  IADD3 R14, R12.reuse, 0x18, RZ ;  /* 0x000000180c0e7810 */ /* 0x040fe20007ffe0ff */
[----:B------:R-:W-:Y:S01]  /*1620*/  UIADD3 UR4, UR8, 0x2, URZ ;  /* 0x0000000208047890 */ /* 0x000fe2000fffe03f */
[C---:B------:R-:W-:Y:S01]  /*1630*/  ISETP.GE.AND P5, PT, R3.reuse, R88, PT ;  /* 0x000000580300720c */ /* 0x040fe20003fa6270 */
[----:B------:R-:W-:Y:S01]  /*1640*/  UIADD3 UR6, UR28, 0x2, URZ ;  /* 0x000000021c067890 */ /* 0x000fe2000fffe03f */
[----:B------:R-:W-:Y:S01]  /*1650*/  VIADD R22, R12, 0x10 ;  /* 0x000000100c167836 */ /* 0x000fe20000000000 */
[----:B------:R-:W-:Y:S01]  /*1660*/  UMOV UR24, UR8 ;  /* 0x0000000800187c82 */ /* 0x000fe20008000000 */
[----:B------:R-:W-:Y:S01]  /*1670*/  UMOV UR26, UR28 ;  /* 0x0000001c001a7c82 */ /* 0x000fe20008000000 */
[----:B------:R-:W-:Y:S01]  /*1680*/  UIADD3 UR16, UR8, 0x4, URZ ;  /* 0x0000000408107890 */ /* 0x000fe2000fffe03f */
[----:B------:R-:W-:Y:S01]  /*1690*/  HGMMA.64x128x16.F32 R24, gdesc[UR24], RZ, !UPT, gsb0 ;  /* 0x01e00000181879f0 */ /* 0x000fe2000c0008ff */
[----:B------:R-:W-:Y:S01]  /*16a0*/  UIADD3 UR18, UR28, 0x4, URZ ;  /* 0x000000041c127890 */ /* 0x000fe2000fffe03f */
[----:B------:R-:W-:Y:S01]  /*16b0*/  ISETP.GE.AND P6, PT, R3, R22, PT ;  /* 0x000000160300720c */ /* 0x000fe20003fc6270 */
[----:B------:R-:W-:Y:S01]  /*16c0*/  UIADD3 UR20, UR8, 0x6, URZ ;  /* 0x0000000608147890 */ /* 0x000fe2000fffe03f */
[----:B------:R-:W-:Y:S01]  /*16d0*/  P2R R11, PR, RZ, 0x1 ;  /* 0x00000001ff0b7803 */ /* 0x000fe20000000000 */
[----:B------:R-:W-:Y:S01]  /*16e0*/  UIADD3 UR22, UR28, 0x6, URZ ;  /* 0x000000061c167890 */ /* 0x000fe2000fffe03f */
[----:B------:R-:W-:-:S02]  /*16f0*/  WARPGROUP.DEPBAR.LE gsb0, 0x0 ;  /* 0x00008000000079c5 */ /* 0x000fc40000010000 */
[----:B------:R-:W-:-:S06]  /*1700*/  WARPGROUP.ARRIVE ;  /* 0x00000000000079c5 */ /* 0x000fcc0000000000 */
[----:B------:R-:W-:Y:S01]  /*1710*/  HGMMA.64x128x16.F32 R24, gdesc[UR4], R24, gsb0 ;  /* 0x01e00000041879f0 */ /* 0x000fe20008000818 */
[----:B------:R-:W-:Y:S02]  /*1720*/  ULDC UR6, c[0x0][0x604] ;  /* 0x0001810000067ab9 */ /* 0x000fe40000000800 */
[----:B------:R-:W-:Y:S02]  /*1730*/  WARPGROUP.DEPBAR.LE gsb0, 0x0 ;  /* 0x00008000000079c5 */ /* 0x000fe40000010000 */
[----:B------:R-:W-:-:S07]  /*1740*/  WARPGROUP.ARRIVE ;  /* 0x00000000000079c5 */ /* 0x000fce0000000000 */
[----:B------:R-:W-:Y:S03]  /*1750*/  HGMMA.64x128x16.F32 R24, gdesc[UR16], R24, gsb0 ;  /* 0x01e00000101879f0 */ /* 0x000fe60008000818 */
[----:B------:R-:W-:Y:S02]  /*1760*/  WARPGROUP.DEPBAR.LE gsb0, 0x0 ;  /* 0x00008000000079c5 */ /* 0x000fe40000010000 */
[----:B------:R-:W-:-:S07]  /*1770*/  WARPGROUP.ARRIVE ;  /* 0x00000000000079c5 */ /* 0x000fce0000000000 */
[----:B------:R-:W-:Y:S03]  /*1780*/  HGMMA.64x128x16.F32 R24, gdesc[UR20], R24, gsb0 ;  /* 0x01e00000141879f0 */ /* 0x000fe60008000818 */
[----:B------:R-:W-:Y:S02]  /*1790*/  WARPGROUP.DEPBAR.LE gsb0, 0x0 ;  /* 0x00008000000079c5 */ /* 0x000fe40000010000 */
[----:B------:R-:W-:Y:S02]  /*17a0*/  FSEL R25, R25, -INF , P2 ;  /* 0xff80000019197808 */ /* 0x000fe40001000000 */
[----:B------:R-:W-:Y:S02]  /*17b0*/  FSEL R31, R31, -INF , P2 ;  /* 0xff8000001f1f7808 */ /* 0x000fe40001000000 */
[----:B------:R-:W-:Y:S02]  /*17c0*/  ISETP.GE.AND P2, PT, R3, R18, PT ;  /* 0x000000120300720c */ /* 0x000fe40003f46270 */
[----:B------:R-:W-:-:S02]  /*17d0*/  IADD3 R18, R12, 0x21, RZ ;  /* 0x000000210c127810 */ /* 0x000fc40007ffe0ff */
[----:B------:R-:W-:Y:S02]  /*17e0*/  FSEL R24, R24, -INF , P1 ;  /* 0xff80000018187808 */ /* 0x000fe40000800000 */
[----:B------:R-:W-:Y:S02]  /*17f0*/  FSEL R29, R29, -INF , P4 ;  /* 0xff8000001d1d7808 */ /* 0x000fe40002000000 */
[----:B------:R-:W-:Y:S02]  /*1800*/  FSEL R35, R35, -INF , P4 ;  /* 0xff80000023237808 */ /* 0x000fe40002000000 */
[----:B------:R-:W-:Y:S01]  /*1810*/  ISETP.GE.AND P4, PT, R3, R18, PT ;  /* 0x000000120300720c */ /* 0x000fe20003f86270 */
[----:B------:R-:W-:Y:S01]  /*1820*/  VIADD R18, R12, 0x29 ;  /* 0x000000290c127836 */ /* 0x000fe20000000000 */
[----:B------:R-:W-:Y:S02]  /*1830*/  FSEL R28, R28, -INF , P3 ;  /* 0xff8000001c1c7808 */ /* 0x000fe40001800000 */
[----:B------:R-:W-:-:S02]  /*1840*/  FMNMX R13, R24, R25, !PT ;  /* 0x00000019180d7209 */ /* 0x000fc40007800000 */
[----:B------:R-:W-:Y:S02]  /*1850*/  FSEL R30, R30, -INF , P1 ;  /* 0xff8000001e1e7808 */ /* 0x000fe40000800000 */
[----:B------:R-:W-:Y:S01]  /*1860*/  ISETP.GE.AND P1, PT, R3, R14, PT ;  /* 0x0000000e0300720c */ /* 0x000fe20003f26270 */
[----:B------:R-:W-:Y:S01]  /*1870*/  VIADD R14, R12, 0x20 ;  /* 0x000000200c0e7836 */ /* 0x000fe20000000000 */
[----:B------:R-:W-:Y:S02]  /*1880*/  FSEL R33, R33, -INF , P5 ;  /* 0xff80000021217808 */ /* 0x000fe40002800000 */
[----:B------:R-:W-:Y:S02]  /*1890*/  FSEL R39, R39, -INF , P5 ;  /* 0xff80000027277808 */ /* 0x000fe40002800000 */
[----:B------:R-:W-:Y:S02]  /*18a0*/  ISETP.GE.AND P5, PT, R3, R18, PT ;  /* 0x000000120300720c */ /* 0x000fe40003fa6270 */
[----:B------:R-:W-:-:S02]  /*18b0*/  FMNMX R18, R28, R13, !PT ;  /* 0x0000000d1c127209 */ /* 0x000fc40007800000 */
[----:B------:R-:W-:Y:S02]  /*18c0*/  FSEL R34, R34, -INF , P3 ;  /* 0xff80000022227808 */ /* 0x000fe40001800000 */
[----:B------:R-:W-:Y:S01]  /*18d0*/  ISETP.GE.AND P3, PT, R3, R14, PT ;  /* 0x0000000e0300720c */ /* 0x000fe20003f66270 */
[----:B------:R-:W-:Y:S01]  /*18e0*/  VIADD R14, R12, 0x28 ;  /* 0x000000280c0e7836 */ /* 0x000fe20000000000 */
[----:B------:R-:W-:Y:S02]  /*18f0*/  FSEL R32, R32, -INF , P6 ;  /* 0xff80000020207808 */ /* 0x000fe40003000000 */
[----:B------:R-:W-:Y:S02]  /*1900*/  FMNMX R13, R29, R18, !PT ;  /* 0x000000121d0d7209 */ /* 0x000fe40007800000 */
[----:B------:R-:W-:Y:S02]  /*1910*/  FSEL R38, R38, -INF , P6 ;  /* 0xff80000026267808 */ /* 0x000fe40003000000 */
[----:B------:R-:W-:-:S02]  /*1920*/  FMNMX R18, R32, R13, !PT ;  /* 0x0000000d20127209 */ /* 0x000fc40007800000 */
[----:B------:R-:W-:Y:S02]  /*1930*/  ISETP.GE.AND P6, PT, R3, R14, PT ;  /* 0x0000000e0300720c */ /* 0x000fe40003fc6270 */
[----:B------:R-:W-:Y:S02]  /*1940*/  IADD3 R14, R12, 0x30, RZ ;  /* 0x000000300c0e7810 */ /* 0x000fe40007ffe0ff */
[----:B------:R-:W-:Y:S02]  /*1950*/  FSEL R36, R36, -INF , P1 ;  /* 0xff80000024247808 */ /* 0x000fe40000800000 */
[----:B------:R-:W-:Y:S02]  /*1960*/  FMNMX R13, R33, R18, !PT ;  /* 0x00000012210d7209 */ /* 0x000fe40007800000 */
[----:B------:R-:W-:Y:S02]  /*1970*/  FSEL R42, R42, -INF , P1 ;  /* 0xff8000002a2a7808 */ /* 0x000fe40000800000 */
[----:B------:R-:W-:Y:S01]  /*1980*/  ISETP.GE.AND P1, PT, R3, R14, PT ;  /* 0x0000000e0300720c */ /* 0x000fe20003f26270 */
[----:B------:R-:W-:Y:S01]  /*1990*/  VIADD R14, R12, 0x31 ;  /* 0x000000310c0e7836 */ /* 0x000fe20000000000 */
[----:B------:R-:W-:-:S02]  /*19a0*/  FSEL R37, R37, -INF , P2 ;  /* 0xff80000025257808 */ /* 0x000fc40001000000 */
[----:B------:R-:W-:Y:S02]  /*19b0*/  FMNMX R18, R36, R13, !PT ;  /* 0x0000000d24127209 */ /* 0x000fe40007800000 */
[----:B------:R-:W-:Y:S02]  /*19c0*/  FSEL R43, R43, -INF , P2 ;  /* 0xff8000002b2b7808 */ /* 0x000fe40001000000 */
[----:B------:R-:W-:Y:S02]  /*19d0*/  FSEL R40, R40, -INF , P3 ;  /* 0xff80000028287808 */ /* 0x000fe40001800000 */
[----:B------:R-:W-:Y:S02]  /*19e0*/  FMNMX R13, R37, R18, !PT ;  /* 0x00000012250d7209 */ /* 0x000fe40007800000 */
[----:B------:R-:W-:Y:S01]  /*19f0*/  ISETP.GE.AND P2, PT, R3, R14, PT ;  /* 0x0000000e0300720c */ /* 0x000fe20003f46270 */
[----:B------:R-:W-:Y:S01]  /*1a00*/  VIADD R14, R12, 0x38 ;  /* 0x000000380c0e7836 */ /* 0x000fe20000000000 */
[----:B------:R-:W-:-:S02]  /*1a10*/  FSEL R41, R41, -INF , P4 ;  /* 0xff80000029297808 */ /* 0x000fc40002000000 */
[----:B------:R-:W-:Y:S02]  /*1a20*/  FMNMX R18, R40, R13, !PT ;  /* 0x0000000d28127209 */ /* 0x000fe40007800000 */
[----:B------:R-:W-:Y:S02]  /*1a30*/  FSEL R46, R46, -INF , P3 ;  /* 0xff8000002e2e7808 */ /* 0x000fe40001800000 */
[----:B------:R-:W-:Y:S02]  /*1a40*/  ISETP.GE.AND P3, PT, R3, R14, PT ;  /* 0x0000000e0300720c */ /* 0x000fe40003f66270 */
[----:B------:R-:W-:Y:S02]  /*1a50*/  IADD3 R14, R12, 0x39, RZ ;  /* 0x000000390c0e7810 */ /* 0x000fe40007ffe0ff */
[----:B------:R-:W-:Y:S02]  /*1a60*/  FSEL R44, R44, -INF , P6 ;  /* 0xff8000002c2c7808 */ /* 0x000fe40003000000 */
        /* <DEDUP_REMOVED lines=14> */
[----:B------:R-:W-:-:S02]  /*1b50*/  ISETP.GE.AND P5, PT, R3, R14, PT ;  /* 0x0000000e0300720c */ /* 0x000fc40003fa6270 */
[----:B------:R-:W-:Y:S02]  /*1b60*/  FSEL R52, R52, -INF , P3 ;  /* 0xff80000034347808 */ /* 0x000fe40001800000 */
[----:B------:R-:W-:Y:S01]  /*1b70*/  FMNMX R13, R49, R18, !PT ;  /* 0x00000012310d7209 */ /* 0x000fe20007800000 */
[C---:B------:R-:W-:Y:S01]  /*1b80*/  VIADD R18, R12.reuse, 0x59 ;  /* 0x000000590c127836 */ /* 0x040fe20000000000 */
[----:B------:R-:W-:Y:S02]  /*1b90*/  IADD3 R14, R12, 0x48, RZ ;  /* 0x000000480c0e7810 */ /* 0x000fe40007ffe0ff */
[----:B------:R-:W-:Y:S02]  /*1ba0*/  FSEL R54, R54, -INF , P1 ;  /* 0xff80000036367808 */ /* 0x000fe40000800000 */
[----:B------:R-:W-:Y:S02]  /*1bb0*/  FSEL R53, R53, -INF , P4 ;  /* 0xff80000035357808 */ /* 0x000fe40002000000 */
[----:B------:R-:W-:-:S02]  /*1bc0*/  FMNMX R22, R52, R13, !PT ;  /* 0x0000000d34167209 */ /* 0x000fc40007800000 */
[----:B------:R-:W-:Y:S01]  /*1bd0*/  ISETP.GE.AND P1, PT, R3, R14, PT ;  /* 0x0000000e0300720c */ /* 0x000fe20003f26270 */
[----:B------:R-:W-:Y:S01]  /*1be0*/  VIADD R14, R12, 0x49 ;  /* 0x000000490c0e7836 */ /* 0x000fe20000000000 */
[----:B------:R-:W-:Y:S02]  /*1bf0*/  FSEL R56, R56, -INF , P6 ;  /* 0xff80000038387808 */ /* 0x000fe40003000000 */
[----:B------:R-:W-:Y:S02]  /*1c00*/  FMNMX R13, R53, R22, !PT ;  /* 0x00000016350d7209 */ /* 0x000fe40007800000 */
[----:B------:R-:W-:Y:S02]  /*1c10*/  FSEL R55, R55, -INF , P2 ;  /* 0xff80000037377808 */ /* 0x000fe40001000000 */
[----:B------:R-:W-:Y:S01]  /*1c20*/  ISETP.GE.AND P2, PT, R3, R14, PT ;  /* 0x0000000e0300720c */ /* 0x000fe20003f46270 */
[----:B------:R-:W-:Y:S01]  /*1c30*/  VIADD R14, R12, 0x50 ;  /* 0x000000500c0e7836 */ /* 0x000fe20000000000 */
[----:B------:R-:W-:-:S02]  /*1c40*/  FSEL R57, R57, -INF , P5 ;  /* 0xff80000039397808 */ /* 0x000fc40002800000 */
[----:B------:R-:W-:Y:S02]  /*1c50*/  FMNMX R22, R56, R13, !PT ;  /* 0x0000000d38167209 */ /* 0x000fe40007800000 */
[----:B------:R-:W-:Y:S02]  /*1c60*/  ISETP.GE.AND P0, PT, R3, R18, PT ;  /* 0x000000120300720c */ /* 0x000fe40003f06270 */
[----:B------:R-:W-:Y:S02]  /*1c70*/  IADD3 R18, R12, 0x60, RZ ;  /* 0x000000600c127810 */ /* 0x000fe40007ffe0ff */
[----:B------:R-:W-:Y:S02]  /*1c80*/  FSEL R58, R58, -INF , P3 ;  /* 0xff8000003a3a7808 */ /* 0x000fe40001800000 */
[----:B------:R-:W-:Y:S02]  /*1c90*/  FSEL R60, R60, -INF , P1 ;  /* 0xff8000003c3c7808 */ /* 0x000fe40000800000 */
[----:B------:R-:W-:-:S02]  /*1ca0*/  FMNMX R13, R57, R22, !PT ;  /* 0x00000016390d7209 */ /* 0x000fc40007800000 */
[C---:B------:R-:W-:Y:S02]  /*1cb0*/  ISETP.GE.AND P3, PT, R3.reuse, R14, PT ;  /* 0x0000000e0300720c */ /* 0x040fe40003f66270 */
[----:B------:R-:W-:Y:S02]  /*1cc0*/  FSEL R66, R66, -INF , P1 ;  /* 0xff80000042427808 */ /* 0x000fe40000800000 */
[C---:B------:R-:W-:Y:S02]  /*1cd0*/  IADD3 R14, R12.reuse, 0x51, RZ ;  /* 0x000000510c0e7810 */ /* 0x040fe40007ffe0ff */
[----:B------:R-:W-:Y:S01]  /*1ce0*/  ISETP.GE.AND P1, PT, R3, R18, PT ;  /* 0x000000120300720c */ /* 0x000fe20003f26270 */
[----:B------:R-:W-:Y:S01]  /*1cf0*/  VIADD R18, R12, 0x61 ;  /* 0x000000610c127836 */ /* 0x000fe20000000000 */
[----:B------:R-:W-:Y:S02]  /*1d00*/  FSEL R61, R61, -INF , P2 ;  /* 0xff8000003d3d7808 */ /* 0x000fe40001000000 */
[----:B------:R-:W-:-:S02]  /*1d10*/  FMNMX R22, R60, R13, !PT ;  /* 0x0000000d3c167209 */ /* 0x000fc40007800000 */
[----:B------:R-:W-:Y:S02]  /*1d20*/  FSEL R59, R59, -INF , P4 ;  /* 0xff8000003b3b7808 */ /* 0x000fe40002000000 */
[----:B------:R-:W-:Y:S01]  /*1d30*/  ISETP.GE.AND P4, PT, R3, R14, PT ;  /* 0x0000000e0300720c */ /* 0x000fe20003f86270 */
[C---:B------:R-:W-:Y:S01]  /*1d40*/  VIADD R14, R12.reuse, 0x58 ;  /* 0x000000580c0e7836 */ /* 0x040fe20000000000 */
[----:B------:R-:W-:Y:S02]  /*1d50*/  FSEL R67, R67, -INF , P2 ;  /* 0xff80000043437808 */ /* 0x000fe40001000000 */
[----:B------:R-:W-:Y:S01]  /*1d60*/  ISETP.GE.AND P2, PT, R3, R18, PT ;  /* 0x000000120300720c */ /* 0x000fe20003f46270 */
[----:B------:R-:W-:Y:S01]  /*1d70*/  VIADD R18, R12, 0x68 ;  /* 0x000000680c127836 */ /* 0x000fe20000000000 */
[----:B------:R-:W-:Y:S02]  /*1d80*/  FSEL R64, R64, -INF , P3 ;  /* 0xff80000040407808 */ /* 0x000fe40001800000 */
[----:B------:R-:W-:-:S02]  /*1d90*/  FMNMX R13, R61, R22, !PT ;  /* 0x000000163d0d7209 */ /* 0x000fc40007800000 */
[----:B------:R-:W-:Y:S02]  /*1da0*/  FSEL R62, R62, -INF , P6 ;  /* 0xff8000003e3e7808 */ /* 0x000fe40003000000 */
[----:B------:R-:W-:Y:S02]  /*1db0*/  ISETP.GE.AND P6, PT, R3, R14, PT ;  /* 0x0000000e0300720c */ /* 0x000fe40003fc6270 */
[----:B------:R-:W-:Y:S02]  /*1dc0*/  FSEL R65, R65, -INF , P4 ;  /* 0xff80000041417808 */ /* 0x000fe40002000000 */
[----:B------:R-:W-:Y:S02]  /*1dd0*/  FMNMX R22, R64, R13, !PT ;  /* 0x0000000d40167209 */ /* 0x000fe40007800000 */
[----:B------:R-:W-:Y:S02]  /*1de0*/  FSEL R70, R70, -INF , P3 ;  /* 0xff80000046467808 */ /* 0x000fe40001800000 */
[----:B------:R-:W-:-:S02]  /*1df0*/  ISETP.GE.AND P3, PT, R3, R18, PT ;  /* 0x000000120300720c */ /* 0x000fc40003f66270 */
        /* <DEDUP_REMOVED lines=17> */
[----:B------:R-:W-:Y:S02]  /*1f10*/  FSEL R76, R76, -INF , P3 ;  /* 0xff8000004c4c7808 */ /* 0x000fe40001800000 */
[----:B------:R-:W-:Y:S01]  /*1f20*/  FMNMX R13, R73, R22, !PT ;  /* 0x00000016490d7209 */ /* 0x000fe20007800000 */
[C---:B------:R-:W-:Y:S01]  /*1f30*/  VIADD R22, R12.reuse, 0x71 ;  /* 0x000000710c167836 */ /* 0x040fe20000000000 */
[----:B------:R-:W-:-:S02]  /*1f40*/  IADD3 R18, R12, 0x70, RZ ;  /* 0x000000700c127810 */ /* 0x000fc40007ffe0ff */
[----:B------:R-:W-:Y:S02]  /*1f50*/  FSEL R63, R63, -INF , P5 ;  /* 0xff8000003f3f7808 */ /* 0x000fe40002800000 */
[----:B------:R-:W-:Y:S02]  /*1f60*/  FSEL R77, R77, -INF , P4 ;  /* 0xff8000004d4d7808 */ /* 0x000fe40002000000 */
[----:B------:R-:W-:Y:S02]  /*1f70*/  FMNMX R88, R76, R13, !PT ;  /* 0x0000000d4c587209 */ /* 0x000fe40007800000 */
[----:B------:R-:W-:Y:S02]  /*1f80*/  ISETP.GE.AND P5, PT, R3, R18, PT ;  /* 0x000000120300720c */ /* 0x000fe40003fa6270 */
[----:B------:R-:W-:Y:S02]  /*1f90*/  FMNMX R13, R77, R88, !PT ;  /* 0x000000584d0d7209 */ /* 0x000fe40007800000 */
[----:B------:R-:W-:-:S02]  /*1fa0*/  FSEL R80, R80, -INF , P5 ;  /* 0xff80000050507808 */ /* 0x000fc40002800000 */
[----:B------:R-:W-:Y:S02]  /*1fb0*/  ISETP.GE.AND P6, PT, R3, R22, PT ;  /* 0x000000160300720c */ /* 0x000fe40003fc6270 */
[----:B------:R-:W-:Y:S02]  /*1fc0*/  FMNMX R18, R80, R13, !PT ;  /* 0x0000000d50127209 */ /* 0x000fe40007800000 */
[----:B------:R-:W-:Y:S02]  /*1fd0*/  FSEL R81, R81, -INF , P6 ;  /* 0xff80000051517808 */ /* 0x000fe40003000000 */
[----:B------:R-:W-:Y:S02]  /*1fe0*/  P2R R19, PR, RZ, 0x2 ;  /* 0x00000002ff137803 */ /* 0x000fe40000000000 */
[----:B------:R-:W-:Y:S02]  /*1ff0*/  FMNMX R13, R81, R18, !PT ;  /* 0x00000012510d7209 */ /* 0x000fe40007800000 */
[----:B------:R-:W-:-:S02]  /*2000*/  P2R R21, PR, RZ, 0x1 ;  /* 0x00000001ff157803 */ /* 0x000fc40000000000 */
[----:B------:R-:W-:Y:S02]  /*2010*/  FMNMX R18, R84, R13, !PT ;  /* 0x0000000d54127209 */ /* 0x000fe40007800000 */
[----:B------:R-:W-:Y:S02]  /*2020*/  ISETP.GE.AND P0, PT, R3, R14, PT ;  /* 0x0000000e0300720c */ /* 0x000fe40003f06270 */
[----:B------:R-:W-:Y:S02]  /*2030*/  FMNMX R13, R85, R18, !PT ;  /* 0x00000012550d7209 */ /* 0x000fe40007800000 */
[----:B------:R-:W-:Y:S02]  /*2040*/  FSEL R74, R74, -INF , P0 ;  /* 0xff8000004a4a7808 */ /* 0x000fe40000000000 */
[----:B------:R-:W-:Y:S01]  /*2050*/  ISETP.NE.AND P0, PT, R21, RZ, PT ;  /* 0x000000ff1500720c */ /* 0x000fe20003f05270 */
[----:B------:R-:W1:Y:S01]  /*2060*/  SHFL.BFLY PT, R18, R13, 0x1, 0x1f ;  /* 0x0c201f000d127f89 */ /* 0x000e6200000e0000 */
[----:B------:R-:W-:-:S02]  /*2070*/  FSEL R82, R82, -INF , P3 ;  /* 0xff80000052527808 */ /* 0x000fc40001800000 */
[----:B------:R-:W-:Y:S02]  /*2080*/  FSEL R75, R75, -INF , P0 ;  /* 0xff8000004b4b7808 */ /* 0x000fe40000000000 */
[----:B------:R-:W-:Y:S01]  /*2090*/  ISETP.NE.AND P0, PT, R11, RZ, PT ;  /* 0x000000ff0b00720c */ /* 0x000fe20003f05270 */
[----:B------:R-:W-:Y:S01]  /*20a0*/  VIADD R11, R3, 0x8 ;  /* 0x00000008030b7836 */ /* 0x000fe20000000000 */
[----:B------:R-:W-:Y:S02]  /*20b0*/  FSEL R83, R83, -INF , P4 ;  /* 0xff80000053537808 */ /* 0x000fe40002000000 */
[----:B------:R-:W-:Y:S02]  /*20c0*/  FSEL R86, R86, -INF , P5 ;  /* 0xff80000056567808 */ /* 0x000fe40002800000 */
[CC--:B------:R-:W-:Y:S02]  /*20d0*/  ISETP.GE.AND P3, PT, R11.reuse, R12.reuse, PT ;  /* 0x0000000c0b00720c */ /* 0x0c0fe40003f66270 */
[----:B------:R-:W-:-:S02]  /*20e0*/  ISETP.GT.AND P4, PT, R11, R12, PT ;  /* 0x0000000c0b00720c */ /* 0x000fc40003f84270 */
[----:B------:R-:W-:Y:S02]  /*20f0*/  FSEL R22, R26, -INF , P3 ;  /* 0xff8000001a167808 */ /* 0x000fe40001800000 */
[----:B------:R-:W-:Y:S02]  /*2100*/  FSEL R87, R87, -INF , P6 ;  /* 0xff80000057577808 */ /* 0x000fe40003000000 */
[----:B------:R-:W-:Y:S02]  /*2110*/  FSEL R79, R79, -INF , P2 ;  /* 0xff8000004f4f7808 */ /* 0x000fe40001000000 */
[----:B-1----:R-:W-:-:S05]  /*2120*/  FMNMX R17, R13, R18, !PT ;  /* 0x000000120d117209 */ /* 0x002fca0007800000 */
[----:B------:R-:W1:Y:S02]  /*2130*/  SHFL.BFLY PT, R18, R17, 0x2, 0x1f ;  /* 0x0c401f0011127f89 */ /* 0x000e6400000e0000 */
[----:B-1----:R-:W-:-:S04]  /*2140*/  FMNMX R18, R17, R18, !PT ;  /* 0x0000001211127209 */ /* 0x002fc80007800000 */
[----:B------:R-:W-:-:S04]  /*2150*/  FSETP.NEU.AND P1, PT, R18, -INF , PT ;  /* 0xff8000001200780b */ /* 0x000fc80003f2d000 */
[----:B------:R-:W-:Y:S02]  /*2160*/  FSEL R15, R18, RZ, P1 ;  /* 0x000000ff120f7208 */ /* 0x000fe40000800000 */
[----:B------:R-:W-:-:S03]  /*2170*/  ISETP.NE.AND P1, PT, R19, RZ, PT ;  /* 0x000000ff1300720c */ /* 0x000fc60003f25270 */
[----:B------:R-:W-:Y:S01]  /*2180*/  FMUL R15, R15, UR6 ;  /* 0x000000060f0f7c20 */ /* 0x000fe20008400000 */
[----:B------:R-:W-:-:S03]  /*2190*/  FSEL R78, R78, -INF , P1 ;  /* 0xff8000004e4e7808 */ /* 0x000fc60000800000 */
[--C-:B------:R-:W-:Y:S01]  /*21a0*/  FFMA R24, R24, UR6, -R15.reuse ;  /* 0x0000000618187c23 */ /* 0x100fe2000800080f */
[--C-:B------:R-:W-:Y:S01]  /*21b0*/  FFMA R21, R29, UR6, -R15.reuse ;  /* 0x000000061d157c23 */ /* 0x100fe2000800080f */
[----:B------:R-:W-:Y:S01]  /*21c0*/  FSEL R29, R27, -INF , P4 ;  /* 0xff8000001b1d7808 */ /* 0x000fe20002000000 */
[--C-:B------:R-:W-:Y:S01]  /*21d0*/  FFMA R28, R28, UR6, -R15.reuse ;  /* 0x000000061c1c7c23 */ /* 0x100fe2000800080f */
[--C-:B------:R-:W-:Y:S01]  /*21e0*/  FFMA R32, R32, UR6, -R15.reuse ;  /* 0x0000000620207c23 */ /* 0x100fe2000800080f */
[----:B------:R-:W-:Y:S01]  /*21f0*/  FSETP.GEU.AND P1, PT, R24, -126, PT ;  /* 0xc2fc00001800780b */ /* 0x000fe20003f2e000 */
[--C-:B------:R-:W-:Y:S01]  /*2200*/  FFMA R36, R36, UR6, -R15.reuse ;  /* 0x0000000624247c23 */ /* 0x100fe2000800080f */
[----:B------:R-:W-:Y:S01]  /*2210*/  FMNMX R17, R22, R29, !PT ;  /* 0x0000001d16117209 */ /* 0x000fe20007800000 */
        /* <DEDUP_REMOVED lines=10> */
[----:B------:R-:W-:Y:S01]  /*22c0*/  @!P1 FMUL R24, R24, 0.5 ;  /* 0x3f00000018189820 */ /* 0x000fe20000400000 */
[----:B------:R-:W-:Y:S01]  /*22d0*/  FMNMX R14, R34, R19, !PT ;  /* 0x00000013220e7209 */ /* 0x000fe20007800000 */
[--C-:B------:R-:W-:Y:S01]  /*22e0*/  FFMA R45, R45, UR6, -R15.reuse ;  /* 0x000000062d2d7c23 */ /* 0x100fe2000800080f */
[----:B------:R-:W-:Y:S01]  /*22f0*/  FSETP.GEU.AND P6, PT, R33, -126, PT ;  /* 0xc2fc00002100780b */ /* 0x000fe20003fce000 */
[----:B------:R-:W-:Y:S01]  /*2300*/  @!P3 FMUL R28, R28, 0.5 ;  /* 0x3f0000001c1cb820 */ /* 0x000fe20000400000 */
[----:B------:R-:W-:Y:S01]  /*2310*/  FMNMX R19, R35, R14, !PT ;  /* 0x0000000e23137209 */ /* 0x000fe20007800000 */
[----:B------:R-:W1:Y:S01]  /*2320*/  MUFU.EX2 R24, R24 ;  /* 0x0000001800187308 */ /* 0x000e620000000800 */
[----:B------:R-:W-:Y:S01]  /*2330*/  FSETP.GEU.AND P2, PT, R13, -126, PT ;  /* 0xc2fc00000d00780b */ /* 0x000fe20003f4e000 */
[----:B------:R-:W-:Y:S01]  /*2340*/  @!P5 FMUL R32, R32, 0.5 ;  /* 0x3f0000002020d820 */ /* 0x000fe20000400000 */
[----:B------:R-:W-:Y:S01]  /*2350*/  FMNMX R14, R38, R19, !PT ;  /* 0x00000013260e7209 */ /* 0x000fe20007800000 */
[--C-:B------:R-:W-:Y:S01]  /*2360*/  FFMA R23, R37, UR6, -R15.reuse ;  /* 0x0000000625177c23 */ /* 0x100fe2000800080f */
[--C-:B------:R-:W-:Y:S01]  /*2370*/  FFMA R53, R53, UR6, -R15.reuse ;  /* 0x0000000635357c23 */ /* 0x100fe2000800080f */
[----:B------:R-:W-:Y:S01]  /*2380*/  @!P4 FMUL R21, R21, 0.5 ;  /* 0x3f0000001515c820 */ /* 0x000fe20000400000 */
[----:B------:R-:W-:Y:S01]  /*2390*/  FMNMX R19, R39, R14, !PT ;  /* 0x0000000e27137209 */ /* 0x000fe20007800000 */
[----:B------:R-:W2:Y:S01]  /*23a0*/  MUFU.EX2 R26, R28 ;  /* 0x0000001c001a7308 */ /* 0x000ea20000000800 */
[--C-:B------:R-:W-:Y:S01]  /*23b0*/  FFMA R37, R52, UR6, -R15.reuse ;  /* 0x0000000634257c23 */ /* 0x100fe2000800080f */
[----:B------:R-:W-:Y:S01]  /*23c0*/  @!P6 FMUL R33, R33, 0.5 ;  /* 0x3f0000002121e820 */ /* 0x000fe20000400000 */
[----:B------:R-:W-:Y:S01]  /*23d0*/  FMNMX R14, R42, R19, !PT ;  /* 0x000000132a0e7209 */ /* 0x000fe20007800000 */
[--C-:B------:R-:W-:Y:S01]  /*23e0*/  FFMA R41, R56, UR6, -R15.reuse ;  /* 0x0000000638297c23 */ /* 0x100fe2000800080f */
[--C-:B------:R-:W-:Y:S01]  /*23f0*/  FFMA R57, R57, UR6, -R15.reuse ;  /* 0x0000000639397c23 */ /* 0x100fe2000800080f */
[----:B------:R-:W-:Y:S01]  /*2400*/  @!P2 FMUL R13, R13, 0.5 ;  /* 0x3f0000000d0da820 */ /* 0x000fe20000400000 */
[----:B------:R-:W-:Y:S01]  /*2410*/  FMNMX R19, R43, R14, !PT ;  /* 0x0000000e2b137209 */ /* 0x000fe20007800000 */
[----:B------:R3:W4:Y:S01]  /*2420*/  MUFU.EX2 R28, R32 ;  /* 0x00000020001c7308 */ /* 0x0007220000000800 */
[----:B-1----:R-:W-:Y:S01]  /*2430*/  @!P1 FMUL R24, R24, R24 ;  /* 0x0000001818189220 */ /* 0x002fe20000400000 */
[----:B------:R-:W-:Y:S01]  /*2440*/  FSETP.GEU.AND P1, PT, R36, -126, PT ;  /* 0xc2fc00002400780b */ /* 0x000fe20003f2e000 */
[--C-:B------:R-:W-:Y:S01]  /*2450*/  FFMA R49, R49, UR6, -R15.reuse ;  /* 0x0000000631317c23 */ /* 0x100fe2000800080f */
[--C-:B------:R-:W-:Y:S01]  /*2460*/  FFMA R56, R65, UR6, -R15.reuse ;  /* 0x0000000641387c23 */ /* 0x100fe2000800080f */
[--C-:B------:R-:W-:Y:S01]  /*2470*/  FFMA R52, R61, UR6, -R15.reuse ;  /* 0x000000063d347c23 */ /* 0x100fe2000800080f */
[--C-:B------:R-:W-:Y:S01]  /*2480*/  FFMA R69, R69, UR6, -R15.reuse ;  /* 0x0000000645457c23 */ /* 0x100fe2000800080f */
[--C-:B------:R-:W-:Y:S01]  /*2490*/  FFMA R65, R81, UR6, -R15.reuse ;  /* 0x0000000651417c23 */ /* 0x100fe2000800080f */
[----:B------:R-:W1:Y:S01]  /*24a0*/  MUFU.EX2 R17, R21 ;  /* 0x0000001500117308 */ /* 0x000e620000000800 */
[----:B---3--:R-:W-:Y:S01]  /*24b0*/  FMNMX R32, R46, R19, !PT ;  /* 0x000000132e207209 */ /* 0x008fe20007800000 */
[----:B--2---:R-:W-:Y:S01]  /*24c0*/  @!P3 FMUL R26, R26, R26 ;  /* 0x0000001a1a1ab220 */ /* 0x004fe20000400000 */
[----:B------:R-:W-:Y:S01]  /*24d0*/  FSETP.GEU.AND P3, PT, R40, -126, PT ;  /* 0xc2fc00002800780b */ /* 0x000fe20003f6e000 */
[--C-:B------:R-:W-:Y:S01]  /*24e0*/  FFMA R61, R77, UR6, -R15.reuse ;  /* 0x000000064d3d7c23 */ /* 0x100fe2000800080f */
[----:B------:R-:W-:Y:S01]  /*24f0*/  FMNMX R19, R47, R32, !PT ;  /* 0x000000202f137209 */ /* 0x000fe20007800000 */
[--C-:B------:R-:W-:Y:S01]  /*2500*/  FFMA R80, R80, UR6, -R15.reuse ;  /* 0x0000000650507c23 */ /* 0x100fe2000800080f */
[----:B------:R-:W-:Y:S01]  /*2510*/  @!P1 FMUL R36, R36, 0.5 ;  /* 0x3f00000024249820 */ /* 0x000fe20000400000 */
[----:B------:R2:W3:Y:S01]  /*2520*/  MUFU.EX2 R21, R33 ;  /* 0x0000002100157308 */ /* 0x0004e20000000800 */
[----:B------:R-:W-:Y:S01]  /*2530*/  FMNMX R32, R50, R19, !PT ;  /* 0x0000001332207209 */ /* 0x000fe20007800000 */
[----:B----4-:R-:W-:Y:S01]  /*2540*/  @!P5 FMUL R28, R28, R28 ;  /* 0x0000001c1c1cd220 */ /* 0x010fe20000400000 */
[----:B------:R-:W-:Y:S01]  /*2550*/  FSETP.GEU.AND P5, PT, R27, -126, PT ;  /* 0xc2fc00001b00780b */ /* 0x000fe20003fae000 */
[----:B------:R-:W-:Y:S01]  /*2560*/  FFMA R84, R84, UR6, -R15 ;  /* 0x0000000654547c23 */ /* 0x000fe2000800080f */
[----:B------:R-:W-:-:S03]  /*2570*/  FMNMX R19, R51, R32, !PT ;  /* 0x0000002033137209 */ /* 0x000fc60007800000 */
[----:B------:R4:W5:Y:S01]  /*2580*/  MUFU.EX2 R14, R36 ;  /* 0x00000024000e7308 */ /* 0x0009620000000800 */
[----:B--2---:R-:W-:Y:S01]  /*2590*/  FFMA R33, R48, UR6, -R15 ;  /* 0x0000000630217c23 */ /* 0x004fe2000800080f */
[----:B-1----:R-:W-:Y:S01]  /*25a0*/  @!P4 FMUL R17, R17, R17 ;  /* 0x000000111111c220 */ /* 0x002fe20000400000 */
[----:B------:R-:W-:Y:S01]  /*25b0*/  FSETP.GEU.AND P4, PT, R25, -126, PT ;  /* 0xc2fc00001900780b */ /* 0x000fe20003f8e000 */
[----:B------:R-:W-:-:S04]  /*25c0*/  @!P3 FMUL R40, R40, 0.5 ;  /* 0x3f0000002828b820 */ /* 0x000fc80000400000 */
[----:B------:R-:W1:Y:S01]  /*25d0*/  MUFU.EX2 R13, R13 ;  /* 0x0000000d000d7308 */ /* 0x000e620000000800 */
[----:B----4-:R-:W-:Y:S01]  /*25e0*/  FMNMX R36, R54, R19, !PT ;  /* 0x0000001336247209 */ /* 0x010fe20007800000 */
[----:B---3--:R-:W-:Y:S01]  /*25f0*/  @!P6 FMUL R21, R21, R21 ;  /* 0x000000151515e220 */ /* 0x008fe20000400000 */
[----:B------:R-:W-:Y:S01]  /*2600*/  FSETP.GEU.AND P6, PT, R45, -126, PT ;  /* 0xc2fc00002d00780b */ /* 0x000fe20003fce000 */
[----:B------:R-:W-:Y:S01]  /*2610*/  @!P5 FMUL R27, R27, 0.5 ;  /* 0x3f0000001b1bd820 */ /* 0x000fe20000400000 */
[----:B------:R-:W-:-:S03]  /*2620*/  FMNMX R19, R55, R36, !PT ;  /* 0x0000002437137209 */ /* 0x000fc60007800000 */
[----:B------:R-:W2:Y:S01]  /*2630*/  MUFU.EX2 R32, R40 ;  /* 0x0000002800207308 */ /* 0x000ea20000000800 */
[----:B-----5:R-:W-:Y:S01]  /*2640*/  @!P1 FMUL R14, R14, R14 ;  /* 0x0000000e0e0e9220 */ /* 0x020fe20000400000 */
[----:B------:R-:W-:Y:S01]  /*2650*/  FSETP.GEU.AND P1, PT, R33, -126, PT ;  /* 0xc2fc00002100780b */ /* 0x000fe20003f2e000 */
[----:B------:R-:W-:Y:S01]  /*2660*/  @!P4 FMUL R25, R25, 0.5 ;  /* 0x3f0000001919c820 */ /* 0x000fe20000400000 */
[----:B------:R-:W-:-:S04]  /*2670*/  FMNMX R36, R58, R19, !PT ;  /* 0x000000133a247209 */ /* 0x000fc80007800000 */
[----:B------:R-:W-:Y:S01]  /*2680*/  FMNMX R19, R59, R36, !PT ;  /* 0x000000243b137209 */ /* 0x000fe20007800000 */
[----:B-1----:R-:W-:Y:S01]  /*2690*/  @!P2 FMUL R13, R13, R13 ;  /* 0x0000000d0d0da220 */ /* 0x002fe20000400000 */
[----:B------:R-:W-:Y:S01]  /*26a0*/  FSETP.GEU.AND P2, PT, R23, -126, PT ;  /* 0xc2fc00001700780b */ /* 0x000fe20003f4e000 */
[----:B------:R-:W1:Y:S01]  /*26b0*/  MUFU.EX2 R25, R25 ;  /* 0x0000001900197308 */ /* 0x000e620000000800 */
[----:B------:R-:W-:Y:S01]  /*26c0*/  FMNMX R36, R62, R19, !PT ;  /* 0x000000133e247209 */ /* 0x000fe20007800000 */
[----:B------:R-:W-:Y:S02]  /*26d0*/  @!P6 FMUL R45, R45, 0.5 ;  /* 0x3f0000002d2de820 */ /* 0x000fe40000400000 */
[----:B------:R-:W-:Y:S01]  /*26e0*/  @!P1 FMUL R33, R33, 0.5 ;  /* 0x3f00000021219820 */ /* 0x000fe20000400000 */
[----:B------:R-:W-:Y:S01]  /*26f0*/  FMNMX R19, R63, R36, !PT ;  /* 0x000000243f137209 */ /* 0x000fe20007800000 */
[----:B--2---:R-:W-:Y:S01]  /*2700*/  @!P3 FMUL R32, R32, R32 ;  /* 0x000000202020b220 */ /* 0x004fe20000400000 */
[----:B------:R-:W-:Y:S01]  /*2710*/  FSETP.GEU.AND P3, PT, R37, -126, PT ;  /* 0xc2fc00002500780b */ /* 0x000fe20003f6e000 */
[----:B------:R2:W3:Y:S01]  /*2720*/  MUFU.EX2 R36, R45 ;  /* 0x0000002d00247308 */ /* 0x0004e20000000800 */
[----:B------:R-:W-:-:S03]  /*2730*/  FMNMX R40, R66, R19, !PT ;  /* 0x0000001342287209 */ /* 0x000fc60007800000 */
[----:B------:R-:W-:Y:S01]  /*2740*/  @!P2 FMUL R23, R23, 0.5 ;  /* 0x3f0000001717a820 */ /* 0x000fe20000400000 */
[----:B------:R-:W-:-:S03]  /*2750*/  FMNMX R19, R67, R40, !PT ;  /* 0x0000002843137209 */ /* 0x000fc60007800000 */
[----:B------:R-:W4:Y:S01]  /*2760*/  MUFU.EX2 R33, R33 ;  /* 0x0000002100217308 */ /* 0x000f220000000800 */
[----:B------:R-:W-:Y:S01]  /*2770*/  FMNMX R40, R70, R19, !PT ;  /* 0x0000001346287209 */ /* 0x000fe20007800000 */
[----:B--2---:R-:W-:Y:S01]  /*2780*/  FFMA R45, R60, UR6, -R15 ;  /* 0x000000063c2d7c23 */ /* 0x004fe2000800080f */
[----:B-1----:R-:W-:Y:S01]  /*2790*/  @!P4 FMUL R25, R25, R25 ;  /* 0x000000191919c220 */ /* 0x002fe20000400000 */
[----:B------:R-:W-:Y:S01]  /*27a0*/  FSETP.GEU.AND P4, PT, R53, -126, PT ;  /* 0xc2fc00003500780b */ /* 0x000fe20003f8e000 */
[----:B------:R-:W-:Y:S01]  /*27b0*/  @!P3 FMUL R37, R37, 0.5 ;  /* 0x3f0000002525b820 */ /* 0x000fe20000400000 */
[----:B------:R-:W-:Y:S02]  /*27c0*/  FMNMX R19, R71, R40, !PT ;  /* 0x0000002847137209 */ /* 0x000fe40007800000 */
[----:B------:R-:W1:Y:S01]  /*27d0*/  MUFU.EX2 R27, R27 ;  /* 0x0000001b001b7308 */ /* 0x000e620000000800 */
[----:B---3--:R-:W-:Y:S01]  /*27e0*/  @!P6 FMUL R36, R36, R36 ;  /* 0x000000242424e220 */ /* 0x008fe20000400000 */
[----:B------:R-:W-:-:S02]  /*27f0*/  FMNMX R44, R74, R19, !PT ;  /* 0x000000134a2c7209 */ /* 0x000fc40007800000 */
[----:B------:R-:W-:Y:S02]  /*2800*/  FSETP.GEU.AND P6, PT, R57, -126, PT ;  /* 0xc2fc00003900780b */ /* 0x000fe40003fce000 */
[----:B------:R-:W-:Y:S02]  /*2810*/  FMNMX R19, R75, R44, !PT ;  /* 0x0000002c4b137209 */ /* 0x000fe40007800000 */
[----:B------:R-:W2:Y:S01]  /*2820*/  MUFU.EX2 R23, R23 ;  /* 0x0000001700177308 */ /* 0x000ea20000000800 */
[----:B----4-:R-:W-:Y:S01]  /*2830*/  @!P1 FMUL R33, R33, R33 ;  /* 0x0000002121219220 */ /* 0x010fe20000400000 */
[----:B------:R-:W-:Y:S01]  /*2840*/  FSETP.GEU.AND P1, PT, R45, -126, PT ;  /* 0xc2fc00002d00780b */ /* 0x000fe20003f2e000 */
[----:B------:R-:W-:Y:S01]  /*2850*/  @!P4 FMUL R53, R53, 0.5 ;  /* 0x3f0000003535c820 */ /* 0x000fe20000400000 */
[----:B------:R-:W-:-:S04]  /*2860*/  FMNMX R44, R78, R19, !PT ;  /* 0x000000134e2c7209 */ /* 0x000fc80007800000 */
[----:B------:R-:W-:Y:S01]  /*2870*/  FMNMX R19, R79, R44, !PT ;  /* 0x0000002c4f137209 */ /* 0x000fe20007800000 */
[----:B-1----:R-:W-:Y:S01]  /*2880*/  @!P5 FMUL R27, R27, R27 ;  /* 0x0000001b1b1bd220 */ /* 0x002fe20000400000 */
[----:B------:R-:W-:Y:S01]  /*2890*/  FSETP.GEU.AND P5, PT, R41, -126, PT ;  /* 0xc2fc00002900780b */ /* 0x000fe20003fae000 */
[----:B------:R1:W3:Y:S01]  /*28a0*/  MUFU.EX2 R44, R53 ;  /* 0x00000035002c7308 */ /* 0x0002e20000000800 */
[----:B------:R-:W-:Y:S01]  /*28b0*/  FMNMX R48, R82, R19, !PT ;  /* 0x0000001352307209 */ /* 0x000fe20007800000 */
[----:B------:R-:W-:Y:S02]  /*28c0*/  @!P6 FMUL R57, R57, 0.5 ;  /* 0x3f0000003939e820 */ /* 0x000fe40000400000 */
[----:B------:R-:W-:Y:S01]  /*28d0*/  @!P1 FMUL R45, R45, 0.5 ;  /* 0x3f0000002d2d9820 */ /* 0x000fe20000400000 */
[----:B------:R-:W-:Y:S01]  /*28e0*/  FMNMX R19, R83, R48, !PT ;  /* 0x0000003053137209 */ /* 0x000fe20007800000 */
[----:B--2---:R-:W-:Y:S01]  /*28f0*/  @!P2 FMUL R23, R23, R23 ;  /* 0x000000171717a220 */ /* 0x004fe20000400000 */
[----:B------:R-:W-:Y:S01]  /*2900*/  FSETP.GEU.AND P2, PT, R49, -126, PT ;  /* 0xc2fc00003100780b */ /* 0x000fe20003f4e000 */
[----:B------:R-:W2:Y:S01]  /*2910*/  MUFU.EX2 R37, R37 ;  /* 0x0000002500257308 */ /* 0x000ea20000000800 */
[----:B------:R-:W-:Y:S01]  /*2920*/  FMNMX R48, R86, R19, !PT ;  /* 0x0000001356307209 */ /* 0x000fe20007800000 */
[--C-:B-1----:R-:W-:Y:S01]  /*2930*/  FFMA R53, R68, UR6, -R15.reuse ;  /* 0x0000000644357c23 */ /* 0x102fe2000800080f */
[----:B------:R-:W-:Y:S01]  /*2940*/  FFMA R68, R76, UR6, -R15 ;  /* 0x000000064c447c23 */ /* 0x000fe2000800080f */
[----:B------:R-:W-:Y:S01]  /*2950*/  @!P5 FMUL R41, R41, 0.5 ;  /* 0x3f0000002929d820 */ /* 0x000fe20000400000 */
[----:B------:R-:W-:-:S03]  /*2960*/  FMNMX R19, R87, R48, !PT ;  /* 0x0000003057137209 */ /* 0x000fc60007800000 */
[----:B------:R-:W1:Y:S01]  /*2970*/  MUFU.EX2 R45, R45 ;  /* 0x0000002d002d7308 */ /* 0x000e620000000800 */
[----:B---3--:R-:W-:Y:S01]  /*2980*/  @!P4 FMUL R44, R44, R44 ;  /* 0x0000002c2c2cc220 */ /* 0x008fe20000400000 */
[----:B------:R-:W3:Y:S01]  /*2990*/  SHFL.BFLY PT, R60, R19, 0x1, 0x1f ;  /* 0x0c201f00133c7f89 */ /* 0x000ee200000e0000 */
[----:B------:R-:W-:Y:S01]  /*29a0*/  FSETP.GEU.AND P4, PT, R56, -126, PT ;  /* 0xc2fc00003800780b */ /* 0x000fe20003f8e000 */
[----:B------:R-:W-:-:S04]  /*29b0*/  @!P2 FMUL R49, R49, 0.5 ;  /* 0x3f0000003131a820 */ /* 0x000fc80000400000 */
[----:B------:R4:W5:Y:S01]  /*29c0*/  MUFU.EX2 R48, R57 ;  /* 0x0000003900307308 */ /* 0x0009620000000800 */
[----:B--2---:R-:W-:-:S07]  /*29d0*/  @!P3 FMUL R37, R37, R37 ;  /* 0x000000252525b220 */ /* 0x004fce0000400000 */
[----:B------:R-:W2:Y:S01]  /*29e0*/  MUFU.EX2 R41, R41 ;  /* 0x0000002900297308 */ /* 0x000ea20000000800 */
[----:B----4-:R-:W-:Y:S01]  /*29f0*/  FFMA R57, R72, UR6, -R15 ;  /* 0x0000000648397c23 */ /* 0x010fe2000800080f */
[----:B-1----:R-:W-:Y:S01]  /*2a00*/  @!P1 FMUL R45, R45, R45 ;  /* 0x0000002d2d2d9220 */ /* 0x002fe20000400000 */
[----:B------:R-:W-:-:S03]  /*2a10*/  @!P4 FMUL R56, R56, 0.5 ;  /* 0x3f0000003838c820 */ /* 0x000fc60000400000 */
[----:B------:R-:W-:Y:S02]  /*2a20*/  FSETP.GEU.AND P1, PT, R57, -126, PT ;  /* 0xc2fc00003900780b */ /* 0x000fe40003f2e000 */
[----:B------:R1:W4:Y:S01]  /*2a30*/  MUFU.EX2 R40, R49 ;  /* 0x0000003100287308 */ /* 0x0003220000000800 */
[----:B-----5:R-:W-:Y:S01]  /*2a40*/  @!P6 FMUL R48, R48, R48 ;  /* 0x000000303030e220 */ /* 0x020fe20000400000 */
[----:B------:R-:W-:Y:S02]  /*2a50*/  FSETP.GEU.AND P6, PT, R69, -126, PT ;  /* 0xc2fc00004500780b */ /* 0x000fe40003fce000 */
[----:B---3--:R-:W-:-:S04]  /*2a60*/  FMNMX R19, R19, R60, !PT ;  /* 0x0000003c13137209 */ /* 0x008fc80007800000 */
[----:B------:R-:W3:Y:S01]  /*2a70*/  MUFU.EX2 R56, R56 ;  /* 0x0000003800387308 */ /* 0x000ee20000000800 */
[--C-:B-1----:R-:W-:Y:S01]  /*2a80*/  FFMA R49, R64, UR6, -R15.reuse ;  /* 0x0000000640317c23 */ /* 0x102fe2000800080f */
[----:B--2---:R-:W-:Y:S01]  /*2a90*/  @!P5 FMUL R41, R41, R41 ;  /* 0x000000292929d220 */ /* 0x004fe20000400000 */
[----:B------:R-:W-:Y:S01]  /*2aa0*/  @!P1 FMUL R57, R57, 0.5 ;  /* 0x3f00000039399820 */ /* 0x000fe20000400000 */
[----:B------:R-:W-:Y:S01]  /*2ab0*/  FSETP.GEU.AND P5, PT, R53, -126, PT ;  /* 0xc2fc00003500780b */ /* 0x000fe20003fae000 */
[----:B------:R-:W1:Y:S01]  /*2ac0*/  SHFL.BFLY PT, R72, R19, 0x2, 0x1f ;  /* 0x0c401f0013487f89 */ /* 0x000e6200000e0000 */
[----:B------:R-:W-:Y:S01]  /*2ad0*/  FSETP.GEU.AND P3, PT, R49, -126, PT ;  /* 0xc2fc00003100780b */ /* 0x000fe20003f6e000 */
[----:B------:R-:W-:Y:S01]  /*2ae0*/  @!P6 FMUL R69, R69, 0.5 ;  /* 0x3f0000004545e820 */ /* 0x000fe20000400000 */
[--C-:B------:R-:W-:Y:S01]  /*2af0*/  FFMA R64, R73, UR6, -R15.reuse ;  /* 0x0000000649407c23 */ /* 0x100fe2000800080f */
[----:B----4-:R-:W-:Y:S01]  /*2b00*/  @!P2 FMUL R40, R40, R40 ;  /* 0x000000282828a220 */ /* 0x010fe20000400000 */
[----:B------:R-:W-:Y:S01]  /*2b10*/  FSETP.GEU.AND P2, PT, R52, -126, PT ;  /* 0xc2fc00003400780b */ /* 0x000fe20003f4e000 */
[----:B------:R-:W2:Y:S01]  /*2b20*/  MUFU.EX2 R57, R57 ;  /* 0x0000003900397308 */ /* 0x000ea20000000800 */
[----:B------:R-:W-:-:S05]  /*2b30*/  FFMA R15, R85, UR6, -R15 ;  /* 0x00000006550f7c23 */ /* 0x000fca000800080f */
[----:B------:R-:W-:Y:S01]  /*2b40*/  @!P5 FMUL R53, R53, 0.5 ;  /* 0x3f0000003535d820 */ /* 0x000fe20000400000 */
[----:B---3--:R-:W-:Y:S01]  /*2b50*/  @!P4 FMUL R56, R56, R56 ;  /* 0x000000383838c220 */ /* 0x008fe20000400000 */
[----:B------:R-:W-:Y:S01]  /*2b60*/  @!P3 FMUL R49, R49, 0.5 ;  /* 0x3f0000003131b820 */ /* 0x000fe20000400000 */
[----:B------:R-:W3:Y:S01]  /*2b70*/  MUFU.EX2 R60, R69 ;  /* 0x00000045003c7308 */ /* 0x000ee20000000800 */
[----:B------:R-:W-:Y:S02]  /*2b80*/  FSETP.GEU.AND P4, PT, R61, -126, PT ;  /* 0xc2fc00003d00780b */ /* 0x000fe40003f8e000 */
[----:B------:R-:W-:-:S05]  /*2b90*/  @!P2 FMUL R52, R52, 0.5 ;  /* 0x3f0000003434a820 */ /* 0x000fca0000400000 */
[----:B------:R-:W4:Y:S01]  /*2ba0*/  MUFU.EX2 R49, R49 ;  /* 0x0000003100317308 */ /* 0x000f220000000800 */
[----:B--2---:R-:W-:Y:S01]  /*2bb0*/  @!P1 FMUL R57, R57, R57 ;  /* 0x0000003939399220 */ /* 0x004fe20000400000 */
[----:B------:R-:W-:Y:S02]  /*2bc0*/  FSETP.GEU.AND P1, PT, R65, -126, PT ;  /* 0xc2fc00004100780b */ /* 0x000fe40003f2e000 */
[----:B-1----:R-:W-:Y:S02]  /*2bd0*/  FMNMX R19, R19, R72, !PT ;  /* 0x0000004813137209 */ /* 0x002fe40007800000 */
[----:B------:R-:W-:Y:S02]  /*2be0*/  @!P4 FMUL R61, R61, 0.5 ;  /* 0x3f0000003d3dc820 */ /* 0x000fe40000400000 */
[----:B------:R-:W1:Y:S01]  /*2bf0*/  MUFU.EX2 R53, R53 ;  /* 0x0000003500357308 */ /* 0x000e620000000800 */
[----:B---3--:R-:W-:Y:S01]  /*2c00*/  @!P6 FMUL R60, R60, R60 ;  /* 0x0000003c3c3ce220 */ /* 0x008fe20000400000 */
[----:B------:R-:W-:-:S04]  /*2c10*/  FSETP.NEU.AND P6, PT, R19, -INF , PT ;  /* 0xff8000001300780b */ /* 0x000fc80003fcd000 */
[----:B------:R-:W-:Y:S01]  /*2c20*/  FSEL R69, R19, RZ, P6 ;  /* 0x000000ff13457208 */ /* 0x000fe20003000000 */
[----:B------:R-:W-:Y:S01]  /*2c30*/  @!P1 FMUL R65, R65, 0.5 ;  /* 0x3f00000041419820 */ /* 0x000fe20000400000 */
[----:B------:R-:W2:Y:S01]  /*2c40*/  MUFU.EX2 R52, R52 ;  /* 0x0000003400347308 */ /* 0x000ea20000000800 */
[----:B----4-:R-:W-:Y:S01]  /*2c50*/  @!P3 FMUL R49, R49, R49 ;  /* 0x000000313131b220 */ /* 0x010fe20000400000 */
[----:B------:R-:W-:Y:S01]  /*2c60*/  FSETP.GEU.AND P3, PT, R68, -126, PT ;  /* 0xc2fc00004400780b */ /* 0x000fe20003f6e000 */
[----:B------:R-:W-:Y:S01]  /*2c70*/  FMUL R77, R69, UR6 ;  /* 0x00000006454d7c20 */ /* 0x000fe20008400000 */
[----:B------:R-:W-:-:S03]  /*2c80*/  FSETP.GEU.AND P6, PT, R84, -126, PT ;  /* 0xc2fc00005400780b */ /* 0x000fc60003fce000 */
[--C-:B------:R-:W-:Y:S01]  /*2c90*/  FFMA R76, R29, UR6, -R77.reuse ;  /* 0x000000061d4c7c23 */ /* 0x100fe2000800084d */
[----:B------:R-:W3:Y:S01]  /*2ca0*/  MUFU.EX2 R65, R65 ;  /* 0x0000004100417308 */ /* 0x000ee20000000800 */
[----:B-1----:R-:W-:Y:S01]  /*2cb0*/  @!P5 FMUL R53, R53, R53 ;  /* 0x000000353535d220 */ /* 0x002fe20000400000 */
[----:B------:R-:W-:Y:S01]  /*2cc0*/  FSETP.GEU.AND P5, PT, R80, -126, PT ;  /* 0xc2fc00005000780b */ /* 0x000fe20003fae000 */
[--C-:B------:R-:W-:Y:S01]  /*2cd0*/  FFMA R69, R22, UR6, -R77.reuse ;  /* 0x0000000616457c23 */ /* 0x100fe2000800084d */
[--C-:B------:R-:W-:Y:S01]  /*2ce0*/  FFMA R90, R43, UR6, -R77.reuse ;  /* 0x000000062b5a7c23 */ /* 0x100fe2000800084d */
[--C-:B------:R-:W-:Y:S01]  /*2cf0*/  FFMA R34, R34, UR6, -R77.reuse ;  /* 0x0000000622227c23 */ /* 0x100fe2000800084d */
[--C-:B------:R-:W-:Y:S01]  /*2d00*/  FFMA R30, R30, UR6, -R77.reuse ;  /* 0x000000061e1e7c23 */ /* 0x100fe2000800084d */
[----:B------:R-:W-:Y:S01]  /*2d10*/  @!P3 FMUL R68, R68, 0.5 ;  /* 0x3f0000004444b820 */ /* 0x000fe20000400000 */
[----:B------:R-:W1:Y:S01]  /*2d20*/  MUFU.EX2 R61, R61 ;  /* 0x0000003d003d7308 */ /* 0x000e620000000800 */
[----:B--2---:R-:W-:Y:S01]  /*2d30*/  @!P2 FMUL R52, R52, R52 ;  /* 0x000000343434a220 */ /* 0x004fe20000400000 */
[----:B------:R-:W-:Y:S01]  /*2d40*/  FSETP.GEU.AND P2, PT, R64, -126, PT ;  /* 0xc2fc00004000780b */ /* 0x000fe20003f4e000 */
[----:B------:R-:W-:Y:S01]  /*2d50*/  @!P6 FMUL R84, R84, 0.5 ;  /* 0x3f0000005454e820 */ /* 0x000fe20000400000 */
[--C-:B------:R-:W-:Y:S01]  /*2d60*/  FFMA R88, R39, UR6, -R77.reuse ;  /* 0x0000000627587c23 */ /* 0x100fe2000800084d */
[--C-:B------:R-:W-:Y:S01]  /*2d70*/  FFMA R38, R38, UR6, -R77.reuse ;  /* 0x0000000626267c23 */ /* 0x100fe2000800084d */
[--C-:B------:R-:W-:Y:S01]  /*2d80*/  FFMA R46, R46, UR6, -R77.reuse ;  /* 0x000000062e2e7c23 */ /* 0x100fe2000800084d */
[----:B------:R-:W-:Y:S01]  /*2d90*/  @!P5 FMUL R80, R80, 0.5 ;  /* 0x3f0000005050d820 */ /* 0x000fe20000400000 */
[----:B------:R-:W2:Y:S01]  /*2da0*/  MUFU.EX2 R68, R68 ;  /* 0x0000004400447308 */ /* 0x000ea20000000800 */
[----:B---3--:R-:W-:Y:S01]  /*2db0*/  @!P1 FMUL R65, R65, R65 ;  /* 0x0000004141419220 */ /* 0x008fe20000400000 */
[--C-:B------:R-:W-:Y:S01]  /*2dc0*/  FFMA R42, R42, UR6, -R77.reuse ;  /* 0x000000062a2a7c23 */ /* 0x100fe2000800084d */
[--C-:B------:R-:W-:Y:S01]  /*2dd0*/  FFMA R50, R50, UR6, -R77.reuse ;  /* 0x0000000632327c23 */ /* 0x100fe2000800084d */
[--C-:B------:R-:W-:Y:S01]  /*2de0*/  FFMA R92, R47, UR6, -R77.reuse ;  /* 0x000000062f5c7c23 */ /* 0x100fe2000800084d */
[--C-:B------:R-:W-:Y:S01]  /*2df0*/  FFMA R94, R58, UR6, -R77.reuse ;  /* 0x000000063a5e7c23 */ /* 0x100fe2000800084d */
[--C-:B------:R-:W-:Y:S01]  /*2e00*/  FFMA R54, R54, UR6, -R77.reuse ;  /* 0x0000000636367c23 */ /* 0x100fe2000800084d */
[----:B------:R-:W-:Y:S01]  /*2e10*/  @!P2 FMUL R64, R64, 0.5 ;  /* 0x3f0000004040a820 */ /* 0x000fe20000400000 */
[----:B------:R3:W4:Y:S01]  /*2e20*/  MUFU.EX2 R72, R80 ;  /* 0x0000005000487308 */ /* 0x0007220000000800 */
[----:B-1----:R-:W-:Y:S01]  /*2e30*/  @!P4 FMUL R61, R61, R61 ;  /* 0x0000003d3d3dc220 */ /* 0x002fe20000400000 */
[----:B------:R-:W-:Y:S01]  /*2e40*/  FSETP.GEU.AND P4, PT, R76, -126, PT ;  /* 0xc2fc00004c00780b */ /* 0x000fe20003f8e000 */
[--C-:B------:R-:W-:Y:S01]  /*2e50*/  FFMA R73, R83, UR6, -R77.reuse ;  /* 0x0000000653497c23 */ /* 0x100fe2000800084d */
[--C-:B------:R-:W-:Y:S01]  /*2e60*/  FFMA R74, R74, UR6, -R77.reuse ;  /* 0x000000064a4a7c23 */ /* 0x100fe2000800084d */
[--C-:B------:R-:W-:Y:S01]  /*2e70*/  FFMA R87, R87, UR6, -R77.reuse ;  /* 0x0000000657577c23 */ /* 0x100fe2000800084d */
[----:B------:R-:W-:Y:S01]  /*2e80*/  FFMA R79, R79, UR6, -R77 ;  /* 0x000000064f4f7c23 */ /* 0x000fe2000800084d */
[----:B------:R-:W-:Y:S01]  /*2e90*/  FADD R83, R40, R65 ;  /* 0x0000004128537221 */ /* 0x000fe20000000000 */
[----:B------:R-:W1:Y:S01]  /*2ea0*/  MUFU.EX2 R64, R64 ;  /* 0x0000004000407308 */ /* 0x000e620000000800 */
[----:B---3--:R-:W-:Y:S01]  /*2eb0*/  FFMA R80, R31, UR6, -R77 ;  /* 0x000000061f507c23 */ /* 0x008fe2000800084d */
[----:B--2---:R-:W-:Y:S01]  /*2ec0*/  @!P3 FMUL R68, R68, R68 ;  /* 0x000000444444b220 */ /* 0x004fe20000400000 */
[----:B------:R-:W-:-:S03]  /*2ed0*/  FSETP.GEU.AND P3, PT, R69, -126, PT ;  /* 0xc2fc00004500780b */ /* 0x000fc60003f6e000 */
[----:B------:R-:W-:Y:S01]  /*2ee0*/  FSETP.GEU.AND P1, PT, R80, -126, PT ;  /* 0xc2fc00005000780b */ /* 0x000fe20003f2e000 */
[----:B------:R-:W-:Y:S01]  /*2ef0*/  @!P4 FMUL R76, R76, 0.5 ;  /* 0x3f0000004c4cc820 */ /* 0x000fe20000400000 */
[----:B------:R2:W3:Y:S01]  /*2f00*/  MUFU.EX2 R22, R84 ;  /* 0x0000005400167308 */ /* 0x0004e20000000800 */
[----:B----4-:R-:W-:Y:S01]  /*2f10*/  @!P5 FMUL R72, R72, R72 ;  /* 0x000000484848d220 */ /* 0x010fe20000400000 */
[----:B------:R-:W-:-:S03]  /*2f20*/  FSETP.GEU.AND P5, PT, R30, -126, PT ;  /* 0xc2fc00001e00780b */ /* 0x000fc60003fae000 */
[----:B------:R-:W-:-:S03]  /*2f30*/  FADD R81, R33, R72 ;  /* 0x0000004821517221 */ /* 0x000fc60000000000 */
[----:B------:R-:W-:Y:S01]  /*2f40*/  @!P3 FMUL R69, R69, 0.5 ;  /* 0x3f0000004545b820 */ /* 0x000fe20000400000 */
[----:B-1----:R-:W-:Y:S01]  /*2f50*/  @!P2 FMUL R64, R64, R64 ;  /* 0x000000404040a220 */ /* 0x002fe20000400000 */
[----:B------:R-:W-:Y:S01]  /*2f60*/  FSETP.GEU.AND P2, PT, R15, -126, PT ;  /* 0xc2fc00000f00780b */ /* 0x000fe20003f4e000 */
[----:B------:R-:W-:Y:S01]  /*2f70*/  @!P1 FMUL R80, R80, 0.5 ;  /* 0x3f00000050509820 */ /* 0x000fe20000400000 */
[----:B------:R-:W1:Y:S01]  /*2f80*/  MUFU.EX2 R76, R76 ;  /* 0x0000004c004c7308 */ /* 0x000e620000000800 */
[----:B--2---:R-:W-:Y:S02]  /*2f90*/  FFMA R84, R35, UR6, -R77 ;  /* 0x0000000623547c23 */ /* 0x004fe4000800084d */
[----:B------:R-:W-:Y:S01]  /*2fa0*/  @!P5 FMUL R30, R30, 0.5 ;  /* 0x3f0000001e1ed820 */ /* 0x000fe20000400000 */
[----:B---3--:R-:W-:Y:S01]  /*2fb0*/  @!P6 FMUL R22, R22, R22 ;  /* 0x000000161616e220 */ /* 0x008fe20000400000 */
[----:B------:R-:W-:-:S03]  /*2fc0*/  FSETP.GEU.AND P6, PT, R34, -126, PT ;  /* 0xc2fc00002200780b */ /* 0x000fc60003fce000 */
[----:B------:R-:W2:Y:S03]  /*2fd0*/  MUFU.EX2 R80, R80 ;  /* 0x0000005000507308 */ /* 0x000ea60000000800 */
[----:B------:R-:W-:-:S05]  /*2fe0*/  @!P2 FMUL R15, R15, 0.5 ;  /* 0x3f0000000f0fa820 */ /* 0x000fca0000400000 */
[----:B------:R3:W4:Y:S01]  /*2ff0*/  MUFU.EX2 R31, R69 ;  /* 0x00000045001f7308 */ /* 0x0007220000000800 */
[----:B-1----:R-:W-:Y:S01]  /*3000*/  @!P4 FMUL R76, R76, R76 ;  /* 0x0000004c4c4cc220 */ /* 0x002fe20000400000 */
[----:B------:R-:W-:Y:S01]  /*3010*/  FSETP.GEU.AND P4, PT, R88, -126, PT ;  /* 0xc2fc00005800780b */ /* 0x000fe20003f8e000 */
[----:B------:R-:W-:-:S05]  /*3020*/  @!P6 FMUL R34, R34, 0.5 ;  /* 0x3f0000002222e820 */ /* 0x000fca0000400000 */
[----:B------:R1:W5:Y:S01]  /*3030*/  MUFU.EX2 R29, R15 ;  /* 0x0000000f001d7308 */ /* 0x0003620000000800 */
[----:B--2---:R-:W-:Y:S01]  /*3040*/  @!P1 FMUL R80, R80, R80 ;  /* 0x0000005050509220 */ /* 0x004fe20000400000 */
[----:B------:R-:W-:Y:S01]  /*3050*/  FSETP.GEU.AND P1, PT, R90, -126, PT ;  /* 0xc2fc00005a00780b */ /* 0x000fe20003f2e000 */
[----:B---3--:R-:W-:-:S04]  /*3060*/  FFMA R69, R67, UR6, -R77 ;  /* 0x0000000643457c23 */ /* 0x008fc8000800084d */
[----:B------:R-:W-:Y:S01]  /*3070*/  @!P4 FMUL R88, R88, 0.5 ;  /* 0x3f0000005858c820 */ /* 0x000fe20000400000 */
[----:B------:R2:W3:Y:S01]  /*3080*/  MUFU.EX2 R39, R34 ;  /* 0x0000002200277308 */ /* 0x0004e20000000800 */
[----:B----4-:R-:W-:Y:S01]  /*3090*/  @!P3 FMUL R31, R31, R31 ;  /* 0x0000001f1f1fb220 */ /* 0x010fe20000400000 */
[----:B------:R-:W-:Y:S01]  /*30a0*/  FSETP.GEU.AND P3, PT, R38, -126, PT ;  /* 0xc2fc00002600780b */ /* 0x000fe20003f6e000 */
[----:B-1----:R-:W-:-:S04]  /*30b0*/  FFMA R15, R51, UR6, -R77 ;  /* 0x00000006330f7c23 */ /* 0x002fc8000800084d */
[----:B------:R-:W-:Y:S01]  /*30c0*/  @!P1 FMUL R90, R90, 0.5 ;  /* 0x3f0000005a5a9820 */ /* 0x000fe20000400000 */
[----:B------:R1:W4:Y:S01]  /*30d0*/  MUFU.EX2 R35, R30 ;  /* 0x0000001e00237308 */ /* 0x0003220000000800 */
[----:B-----5:R-:W-:Y:S01]  /*30e0*/  @!P2 FMUL R29, R29, R29 ;  /* 0x0000001d1d1da220 */ /* 0x020fe20000400000 */
[----:B------:R-:W-:Y:S01]  /*30f0*/  FSETP.GEU.AND P2, PT, R84, -126, PT ;  /* 0xc2fc00005400780b */ /* 0x000fe20003f4e000 */
[----:B--2---:R-:W-:-:S04]  /*3100*/  FFMA R34, R59, UR6, -R77 ;  /* 0x000000063b227c23 */ /* 0x004fc8000800084d */
[----:B------:R-:W-:Y:S01]  /*3110*/  @!P3 FMUL R38, R38, 0.5 ;  /* 0x3f0000002626b820 */ /* 0x000fe20000400000 */
[----:B------:R-:W2:Y:S01]  /*3120*/  MUFU.EX2 R90, R90 ;  /* 0x0000005a005a7308 */ /* 0x000ea20000000800 */
[----:B-1----:R-:W-:Y:S01]  /*3130*/  FFMA R30, R55, UR6, -R77 ;  /* 0x00000006371e7c23 */ /* 0x002fe2000800084d */
[----:B---3--:R-:W-:Y:S01]  /*3140*/  @!P6 FMUL R39, R39, R39 ;  /* 0x000000272727e220 */ /* 0x008fe20000400000 */
[----:B------:R-:W-:-:S04]  /*3150*/  FSETP.GEU.AND P6, PT, R46, -126, PT ;  /* 0xc2fc00002e00780b */ /* 0x000fc80003fce000 */
[----:B------:R-:W-:Y:S01]  /*3160*/  @!P2 FMUL R84, R84, 0.5 ;  /* 0x3f0000005454a820 */ /* 0x000fe20000400000 */
[----:B------:R1:W3:Y:S01]  /*3170*/  MUFU.EX2 R43, R38 ;  /* 0x00000026002b7308 */ /* 0x0002e20000000800 */
[----:B----4-:R-:W-:Y:S01]  /*3180*/  @!P5 FMUL R35, R35, R35 ;  /* 0x000000232323d220 */ /* 0x010fe20000400000 */
[----:B------:R-:W-:-:S06]  /*3190*/  FSETP.GEU.AND P5, PT, R42, -126, PT ;  /* 0xc2fc00002a00780b */ /* 0x000fcc0003fae000 */
[----:B------:R-:W4:Y:S01]  /*31a0*/  MUFU.EX2 R88, R88 ;  /* 0x0000005800587308 */ /* 0x000f220000000800 */
[----:B--2---:R-:W-:Y:S01]  /*31b0*/  @!P1 FMUL R90, R90, R90 ;  /* 0x0000005a5a5a9220 */ /* 0x004fe20000400000 */
[----:B------:R-:W-:Y:S01]  /*31c0*/  FSETP.GEU.AND P1, PT, R30, -126, PT ;  /* 0xc2fc00001e00780b */ /* 0x000fe20003f2e000 */
[----:B------:R-:W-:Y:S01]  /*31d0*/  @!P6 FMUL R46, R46, 0.5 ;  /* 0x3f0000002e2ee820 */ /* 0x000fe20000400000 */
[----:B-1----:R-:W-:-:S03]  /*31e0*/  FFMA R38, R62, UR6, -R77 ;  /* 0x000000063e267c23 */ /* 0x002fc6000800084d */
[----:B------:R-:W-:Y:S01]  /*31f0*/  @!P5 FMUL R42, R42, 0.5 ;  /* 0x3f0000002a2ad820 */ /* 0x000fe20000400000 */
[----:B------:R-:W1:Y:S01]  /*3200*/  MUFU.EX2 R84, R84 ;  /* 0x0000005400547308 */ /* 0x000e620000000800 */
[----:B---3--:R-:W-:Y:S01]  /*3210*/  @!P3 FMUL R43, R43, R43 ;  /* 0x0000002b2b2bb220 */ /* 0x008fe20000400000 */
[----:B------:R-:W-:-:S05]  /*3220*/  FSETP.GEU.AND P3, PT, R50, -126, PT ;  /* 0xc2fc00003200780b */ /* 0x000fca0003f6e000 */
[----:B------:R-:W-:Y:S01]  /*3230*/  @!P1 FMUL R30, R30, 0.5 ;  /* 0x3f0000001e1e9820 */ /* 0x000fe20000400000 */
[----:B------:R-:W2:Y:S01]  /*3240*/  MUFU.EX2 R51, R46 ;  /* 0x0000002e00337308 */ /* 0x000ea20000000800 */
[----:B----4-:R-:W-:Y:S01]  /*3250*/  @!P4 FMUL R88, R88, R88 ;  /* 0x000000585858c220 */ /* 0x010fe20000400000 */
[----:B------:R-:W-:-:S05]  /*3260*/  FSETP.GEU.AND P4, PT, R15, -126, PT ;  /* 0xc2fc00000f00780b */ /* 0x000fca0003f8e000 */
[----:B------:R-:W-:Y:S01]  /*3270*/  @!P3 FMUL R50, R50, 0.5 ;  /* 0x3f0000003232b820 */ /* 0x000fe20000400000 */
[----:B------:R3:W4:Y:S01]  /*3280*/  MUFU.EX2 R62, R30 ;  /* 0x0000001e003e7308 */ /* 0x0007220000000800 */
[----:B-1----:R-:W-:Y:S01]  /*3290*/  @!P2 FMUL R84, R84, R84 ;  /* 0x000000545454a220 */ /* 0x002fe20000400000 */
[----:B------:R-:W-:-:S05]  /*32a0*/  FSETP.GEU.AND P2, PT, R92, -126, PT ;  /* 0xc2fc00005c00780b */ /* 0x000fca0003f4e000 */
[----:B------:R-:W-:Y:S01]  /*32b0*/  @!P4 FMUL R15, R15, 0.5 ;  /* 0x3f0000000f0fc820 */ /* 0x000fe20000400000 */
[----:B------:R1:W5:Y:S01]  /*32c0*/  MUFU.EX2 R47, R42 ;  /* 0x0000002a002f7308 */ /* 0x0003620000000800 */
[----:B--2---:R-:W-:Y:S01]  /*32d0*/  @!P6 FMUL R51, R51, R51 ;  /* 0x000000333333e220 */ /* 0x004fe20000400000 */
[----:B------:R-:W-:Y:S01]  /*32e0*/  FSETP.GEU.AND P6, PT, R94, -126, PT ;  /* 0xc2fc00005e00780b */ /* 0x000fe20003fce000 */
[----:B---3--:R-:W-:-:S04]  /*32f0*/  FFMA R30, R70, UR6, -R77 ;  /* 0x00000006461e7c23 */ /* 0x008fc8000800084d */
[----:B------:R-:W-:Y:S01]  /*3300*/  @!P2 FMUL R92, R92, 0.5 ;  /* 0x3f0000005c5ca820 */ /* 0x000fe20000400000 */
[----:B------:R-:W2:Y:S01]  /*3310*/  MUFU.EX2 R55, R50 ;  /* 0x0000003200377308 */ /* 0x000ea20000000800 */
[----:B----4-:R-:W-:Y:S01]  /*3320*/  @!P1 FMUL R62, R62, R62 ;  /* 0x0000003e3e3e9220 */ /* 0x010fe20000400000 */
[----:B------:R-:W-:Y:S01]  /*3330*/  FSETP.GEU.AND P1, PT, R69, -126, PT ;  /* 0xc2fc00004500780b */ /* 0x000fe20003f2e000 */
[----:B-1----:R-:W-:-:S04]  /*3340*/  FFMA R42, R66, UR6, -R77 ;  /* 0x00000006422a7c23 */ /* 0x002fc8000800084d */
[----:B------:R-:W-:Y:S01]  /*3350*/  @!P6 FMUL R94, R94, 0.5 ;  /* 0x3f0000005e5ee820 */ /* 0x000fe20000400000 */
[----:B------:R1:W3:Y:S01]  /*3360*/  MUFU.EX2 R58, R15 ;  /* 0x0000000f003a7308 */ /* 0x0002e20000000800 */
[----:B-----5:R-:W-:Y:S01]  /*3370*/  @!P5 FMUL R47, R47, R47 ;  /* 0x0000002f2f2fd220 */ /* 0x020fe20000400000 */
[----:B------:R-:W-:-:S05]  /*3380*/  FSETP.GEU.AND P5, PT, R54, -126, PT ;  /* 0xc2fc00003600780b */ /* 0x000fca0003fae000 */
[----:B------:R-:W-:Y:S01]  /*3390*/  @!P1 FMUL R69, R69, 0.5 ;  /* 0x3f00000045459820 */ /* 0x000fe20000400000 */
[----:B------:R-:W4:Y:S01]  /*33a0*/  MUFU.EX2 R92, R92 ;  /* 0x0000005c005c7308 */ /* 0x000f220000000800 */
[----:B-1----:R-:W-:Y:S01]  /*33b0*/  FFMA R15, R63, UR6, -R77 ;  /* 0x000000063f0f7c23 */ /* 0x002fe2000800084d */
[----:B--2---:R-:W-:Y:S01]  /*33c0*/  @!P3 FMUL R55, R55, R55 ;  /* 0x000000373737b220 */ /* 0x004fe20000400000 */
[----:B------:R-:W-:-:S04]  /*33d0*/  FSETP.GEU.AND P3, PT, R38, -126, PT ;  /* 0xc2fc00002600780b */ /* 0x000fc80003f6e000 */
[----:B------:R-:W-:Y:S01]  /*33e0*/  @!P5 FMUL R54, R54, 0.5 ;  /* 0x3f0000003636d820 */ /* 0x000fe20000400000 */
[----:B------:R-:W1:Y:S01]  /*33f0*/  MUFU.EX2 R69, R69 ;  /* 0x0000004500457308 */ /* 0x000e620000000800 */
[----:B---3--:R-:W-:Y:S01]  /*3400*/  @!P4 FMUL R58, R58, R58 ;  /* 0x0000003a3a3ac220 */ /* 0x008fe20000400000 */
[----:B------:R-:W-:-:S06]  /*3410*/  FSETP.GEU.AND P4, PT, R15, -126, PT ;  /* 0xc2fc00000f00780b */ /* 0x000fcc0003f8e000 */
[----:B------:R-:W-:Y:S01]  /*3420*/  @!P3 FMUL R38, R38, 0.5 ;  /* 0x3f0000002626b820 */ /* 0x000fe20000400000 */
[----:B----4-:R-:W-:Y:S01]  /*3430*/  @!P2 FMUL R92, R92, R92 ;  /* 0x0000005c5c5ca220 */ /* 0x010fe20000400000 */
[C---:B------:R-:W-:Y:S01]  /*3440*/  FSETP.GEU.AND P2, PT, R34.reuse, -126, PT ;  /* 0xc2fc00002200780b */ /* 0x040fe20003f4e000 */
[----:B------:R-:W2:Y:S04]  /*3450*/  MUFU.EX2 R59, R54 ;  /* 0x00000036003b7308 */ /* 0x000ea80000000800 */
[----:B------:R-:W-:Y:S01]  /*3460*/  @!P4 FMUL R15, R15, 0.5 ;  /* 0x3f0000000f0fc820 */ /* 0x000fe20000400000 */
[----:B-1----:R-:W-:Y:S01]  /*3470*/  @!P1 FMUL R69, R69, R69 ;  /* 0x0000004545459220 */ /* 0x002fe20000400000 */
[----:B------:R-:W-:Y:S02]  /*3480*/  FSETP.GEU.AND P1, PT, R73, -126, PT ;  /* 0xc2fc00004900780b */ /* 0x000fe40003f2e000 */
[----:B------:R-:W1:Y:S04]  /*3490*/  MUFU.EX2 R94, R94 ;  /* 0x0000005e005e7308 */ /* 0x000e680000000800 */
[----:B------:R-:W-:-:S04]  /*34a0*/  @!P2 FMUL R34, R34, 0.5 ;  /* 0x3f0000002222a820 */ /* 0x000fc80000400000 */
[----:B------:R3:W4:Y:S01]  /*34b0*/  MUFU.EX2 R66, R38 ;  /* 0x0000002600427308 */ /* 0x0007220000000800 */
[----:B--2---:R-:W-:Y:S01]  /*34c0*/  @!P5 FMUL R59, R59, R59 ;  /* 0x0000003b3b3bd220 */ /* 0x004fe20000400000 */
[----:B------:R-:W-:Y:S01]  /*34d0*/  FSETP.GEU.AND P5, PT, R42, -126, PT ;  /* 0xc2fc00002a00780b */ /* 0x000fe20003fae000 */
[----:B------:R-:W-:-:S05]  /*34e0*/  @!P1 FMUL R73, R73, 0.5 ;  /* 0x3f00000049499820 */ /* 0x000fca0000400000 */
[----:B------:R2:W5:Y:S01]  /*34f0*/  MUFU.EX2 R67, R15 ;  /* 0x0000000f00437308 */ /* 0x0005620000000800 */
[----:B---3--:R-:W-:Y:S01]  /*3500*/  FFMA R38, R82, UR6, -R77 ;  /* 0x0000000652267c23 */ /* 0x008fe2000800084d */
[----:B-1----:R-:W-:Y:S01]  /*3510*/  @!P6 FMUL R94, R94, R94 ;  /* 0x0000005e5e5ee220 */ /* 0x002fe20000400000 */
[----:B------:R-:W-:-:S04]  /*3520*/  FSETP.GEU.AND P6, PT, R74, -126, PT ;  /* 0xc2fc00004a00780b */ /* 0x000fc80003fce000 */
[----:B------:R-:W-:Y:S01]  /*3530*/  @!P5 FMUL R42, R42, 0.5 ;  /* 0x3f0000002a2ad820 */ /* 0x000fe20000400000 */
[----:B------:R1:W3:Y:S01]  /*3540*/  MUFU.EX2 R63, R34 ;  /* 0x00000022003f7308 */ /* 0x0002e20000000800 */
[----:B----4-:R-:W-:Y:S01]  /*3550*/  @!P3 FMUL R66, R66, R66 ;  /* 0x000000424242b220 */ /* 0x010fe20000400000 */
[----:B--2---:R-:W-:-:S06]  /*3560*/  FFMA R15, R78, UR6, -R77 ;  /* 0x000000064e0f7c23 */ /* 0x004fcc000800084d */
[----:B------:R-:W-:Y:S01]  /*3570*/  @!P6 FMUL R74, R74, 0.5 ;  /* 0x3f0000004a4ae820 */ /* 0x000fe20000400000 */
[--C-:B-1----:R-:W-:Y:S01]  /*3580*/  FFMA R34, R75, UR6, -R77.reuse ;  /* 0x000000064b227c23 */ /* 0x102fe2000800084d */
[----:B-----5:R-:W-:Y:S01]  /*3590*/  @!P4 FMUL R67, R67, R67 ;  /* 0x000000434343c220 */ /* 0x020fe20000400000 */
[----:B------:R-:W-:Y:S01]  /*35a0*/  FSETP.GEU.AND P4, PT, R38, -126, PT ;  /* 0xc2fc00002600780b */ /* 0x000fe20003f8e000 */
[----:B------:R1:W2:Y:S01]  /*35b0*/  MUFU.EX2 R70, R42 ;  /* 0x0000002a00467308 */ /* 0x0002a20000000800 */
[----:B------:R-:W-:Y:S01]  /*35c0*/  FFMA R75, R71, UR6, -R77 ;  /* 0x00000006474b7c23 */ /* 0x000fe2000800084d */
[----:B------:R-:W-:Y:S01]  /*35d0*/  FSETP.GEU.AND P3, PT, R34, -126, PT ;  /* 0xc2fc00002200780b */ /* 0x000fe20003f6e000 */
[----:B---3--:R-:W-:Y:S01]  /*35e0*/  @!P2 FMUL R63, R63, R63 ;  /* 0x0000003f3f3fa220 */ /* 0x008fe20000400000 */
[----:B------:R-:W-:-:S04]  /*35f0*/  FSETP.GEU.AND P2, PT, R30, -126, PT ;  /* 0xc2fc00001e00780b */ /* 0x000fc80003f4e000 */
[----:B------:R-:W3:Y:S01]  /*3600*/  MUFU.EX2 R73, R73 ;  /* 0x0000004900497308 */ /* 0x000ee20000000800 */
[----:B-1----:R-:W-:-:S03]  /*3610*/  FADD R42, R25, R64 ;  /* 0x00000040192a7221 */ /* 0x002fc60000000000 */
[----:B------:R-:W-:-:S03]  /*3620*/  @!P4 FMUL R38, R38, 0.5 ;  /* 0x3f0000002626c820 */ /* 0x000fc60000400000 */
[----:B------:R-:W-:Y:S01]  /*3630*/  @!P3 FMUL R34, R34, 0.5 ;  /* 0x3f0000002222b820 */ /* 0x000fe20000400000 */
[----:B------:R-:W1:Y:S01]  /*3640*/  MUFU.EX2 R74, R74 ;  /* 0x0000004a004a7308 */ /* 0x000e620000000800 */
[----:B--2---:R-:W-:Y:S01]  /*3650*/  @!P5 FMUL R70, R70, R70 ;  /* 0x000000464646d220 */ /* 0x004fe20000400000 */
[----:B------:R-:W-:Y:S01]  /*3660*/  FSETP.GEU.AND P5, PT, R75, -126, PT ;  /* 0xc2fc00004b00780b */ /* 0x000fe20003fae000 */
[----:B------:R-:W-:-:S05]  /*3670*/  @!P2 FMUL R30, R30, 0.5 ;  /* 0x3f0000001e1ea820 */ /* 0x000fca0000400000 */
[----:B------:R2:W4:Y:S01]  /*3680*/  MUFU.EX2 R71, R34 ;  /* 0x0000002200477308 */ /* 0x0005220000000800 */
[----:B---3--:R-:W-:Y:S01]  /*3690*/  @!P1 FMUL R73, R73, R73 ;  /* 0x0000004949499220 */ /* 0x008fe20000400000 */
[----:B------:R-:W-:-:S03]  /*36a0*/  FSETP.GEU.AND P1, PT, R87, -126, PT ;  /* 0xc2fc00005700780b */ /* 0x000fc60003f2e000 */
[----:B------:R-:W-:Y:S02]  /*36b0*/  FADD R98, R58, R73 ;  /* 0x000000493a627221 */ /* 0x000fe40000000000 */
[----:B------:R-:W-:Y:S01]  /*36c0*/  @!P5 FMUL R75, R75, 0.5 ;  /* 0x3f0000004b4bd820 */ /* 0x000fe20000400000 */
[----:B------:R3:W5:Y:S01]  /*36d0*/  MUFU.EX2 R78, R38 ;  /* 0x00000026004e7308 */ /* 0x0007620000000800 */
[----:B-1----:R-:W-:Y:S01]  /*36e0*/  @!P6 FMUL R74, R74, R74 ;  /* 0x0000004a4a4ae220 */ /* 0x002fe20000400000 */
[----:B------:R-:W-:Y:S01]  /*36f0*/  FSETP.GEU.AND P6, PT, R15, -126, PT ;  /* 0xc2fc00000f00780b */ /* 0x000fe20003fce000 */
[----:B--2---:R-:W-:Y:S01]  /*3700*/  FADD R34, R24, R41 ;  /* 0x0000002918227221 */ /* 0x004fe20000000000 */
[----:B------:R-:W-:Y:S01]  /*3710*/  F2FP.F16.F32.PACK_AB R24, R13, R24 ;  /* 0x000000180d18723e */ /* 0x000fe200000000ff */
[----:B------:R-:W-:Y:S02]  /*3720*/  FADD R89, R47, R74 ;  /* 0x0000004a2f597221 */ /* 0x000fe40000000000 */
[----:B------:R-:W-:Y:S01]  /*3730*/  @!P1 FMUL R87, R87, 0.5 ;  /* 0x3f00000057579820 */ /* 0x000fe20000400000 */
[----:B------:R1:W2:Y:S01]  /*3740*/  MUFU.EX2 R82, R30 ;  /* 0x0000001e00527308 */ /* 0x0002a20000000800 */
[----:B----4-:R-:W-:Y:S01]  /*3750*/  @!P3 FMUL R71, R71, R71 ;  /* 0x000000474747b220 */ /* 0x010fe20000400000 */
[----:B------:R-:W-:Y:S01]  /*3760*/  FSETP.GEU.AND P3, PT, R79, -126, PT ;  /* 0xc2fc00004f00780b */ /* 0x000fe20003f6e000 */
[----:B---3--:R-:W-:Y:S01]  /*3770*/  FADD R38, R28, R49 ;  /* 0x000000311c267221 */ /* 0x008fe20000000000 */
[----:B------:R-:W-:Y:S01]  /*3780*/  F2FP.F16.F32.PACK_AB R28, R21, R28 ;  /* 0x0000001c151c723e */ /* 0x000fe200000000ff */
[----:B------:R-:W-:-:S02]  /*3790*/  FADD R91, R90, R71 ;  /* 0x000000475a5b7221 */ /* 0x000fc40000000000 */
[----:B------:R-:W-:Y:S01]  /*37a0*/  @!P6 FMUL R15, R15, 0.5 ;  /* 0x3f0000000f0fe820 */ /* 0x000fe20000400000 */
[----:B------:R-:W3:Y:S01]  /*37b0*/  MUFU.EX2 R75, R75 ;  /* 0x0000004b004b7308 */ /* 0x000ee20000000800 */
[----:B-1----:R-:W-:Y:S01]  /*37c0*/  FFMA R30, R86, UR6, -R77 ;  /* 0x00000006561e7c23 */ /* 0x002fe2000800084d */
[----:B-----5:R-:W-:Y:S01]  /*37d0*/  @!P4 FMUL R78, R78, R78 ;  /* 0x0000004e4e4ec220 */ /* 0x020fe20000400000 */
[----:B------:R-:W-:Y:S01]  /*37e0*/  FADD R77, R32, R57 ;  /* 0x00000039204d7221 */ /* 0x000fe20000000000 */
[----:B------:R-:W-:Y:S01]  /*37f0*/  FADD R85, R38, R81 ;  /* 0x0000005126557221 */ /* 0x000fe20000000000 */
[----:B------:R-:W-:Y:S01]  /*3800*/  FADD R38, R21, R56 ;  /* 0x0000003815267221 */ /* 0x000fe20000000000 */
[----:B------:R-:W-:Y:S01]  /*3810*/  FSETP.GEU.AND P4, PT, R30, -126, PT ;  /* 0xc2fc00001e00780b */ /* 0x000fe20003f8e000 */
[----:B------:R-:W-:Y:S01]  /*3820*/  @!P3 FMUL R79, R79, 0.5 ;  /* 0x3f0000004f4fb820 */ /* 0x000fe20000400000 */
[----:B------:R-:W-:Y:S01]  /*3830*/  FADD R46, R34, R77 ;  /* 0x0000004d222e7221 */ /* 0x000fe20000000000 */
[----:B------:R1:W4:Y:S01]  /*3840*/  MUFU.EX2 R86, R15 ;  /* 0x0000000f00567308 */ /* 0x0003220000000800 */
[----:B------:R-:W-:Y:S01]  /*3850*/  FADD R34, R26, R45 ;  /* 0x0000002d1a227221 */ /* 0x000fe20000000000 */
[----:B------:R-:W-:Y:S01]  /*3860*/  FADD R81, R27, R68 ;  /* 0x000000441b517221 */ /* 0x000fe20000000000 */
[----:B------:R-:W-:Y:S01]  /*3870*/  FADD R83, R38, R83 ;  /* 0x0000005326537221 */ /* 0x000fe20000000000 */
[----:B------:R-:W-:Y:S01]  /*3880*/  FADD R38, R23, R60 ;  /* 0x0000003c17267221 */ /* 0x000fe20000000000 */
[----:B------:R-:W-:Y:S01]  /*3890*/  FADD R93, R55, R78 ;  /* 0x0000004e375d7221 */ /* 0x000fe20000000000 */
[----:B------:R-:W-:Y:S01]  /*38a0*/  FADD R54, R34, R81 ;  /* 0x0000005122367221 */ /* 0x000fe20000000000 */
[----:B------:R-:W-:Y:S01]  /*38b0*/  FADD R34, R14, R53 ;  /* 0x000000350e227221 */ /* 0x000fe20000000000 */
[----:B------:R5:W4:Y:S01]  /*38c0*/  MUFU.EX2 R77, R79 ;  /* 0x0000004f004d7308 */ /* 0x000b220000000800 */
[----:B-1----:R-:W-:Y:S01]  /*38d0*/  FADD R15, R13, R48 ;  /* 0x000000300d0f7221 */ /* 0x002fe20000000000 */
[----:B------:R-:W-:Y:S01]  /*38e0*/  @!P4 FMUL R30, R30, 0.5 ;  /* 0x3f0000001e1ec820 */ /* 0x000fe20000400000 */
[----:B------:R-:W-:Y:S01]  /*38f0*/  FADD R81, R44, R29 ;  /* 0x0000001d2c517221 */ /* 0x000fe20000000000 */
[----:B--2---:R-:W-:Y:S01]  /*3900*/  @!P2 FMUL R82, R82, R82 ;  /* 0x000000525252a220 */ /* 0x004fe20000400000 */
[----:B------:R-:W-:Y:S01]  /*3910*/  FADD R50, R15, R42 ;  /* 0x0000002a0f327221 */ /* 0x000fe20000000000 */
[----:B------:R-:W-:Y:S01]  /*3920*/  FADD R15, R17, R52 ;  /* 0x00000034110f7221 */ /* 0x000fe20000000000 */
[----:B------:R-:W-:Y:S01]  /*3930*/  FADD R42, R36, R61 ;  /* 0x0000003d242a7221 */ /* 0x000fe20000000000 */
[----:B------:R1:W2:Y:S01]  /*3940*/  MUFU.EX2 R96, R30 ;  /* 0x0000001e00607308 */ /* 0x0002a20000000800 */
[----:B-----5:R-:W-:Y:S01]  /*3950*/  FADD R79, R37, R22 ;  /* 0x00000016254f7221 */ /* 0x020fe20000000000 */
[----:B------:R-:W-:Y:S01]  /*3960*/  FADD R38, R38, R81 ;  /* 0x0000005126267221 */ /* 0x000fe20000000000 */
[----:B------:R-:W-:Y:S01]  /*3970*/  FADD R15, R15, R42 ;  /* 0x0000002a0f0f7221 */ /* 0x000fe20000000000 */
[----:B------:R-:W-:Y:S01]  /*3980*/  FADD R42, R39, R70 ;  /* 0x00000046272a7221 */ /* 0x000fe20000000000 */
[----:B------:R-:W-:Y:S01]  /*3990*/  FADD R79, R34, R79 ;  /* 0x0000004f224f7221 */ /* 0x000fe20000000000 */
[----:B------:R-:W-:Y:S01]  /*39a0*/  FADD R34, R76, R63 ;  /* 0x0000003f4c227221 */ /* 0x000fe20000000000 */
[----:B------:R-:W-:Y:S01]  /*39b0*/  FADD R81, R84, R69 ;  /* 0x0000004554517221 */ /* 0x000fe20000000000 */
[----:B------:R-:W5:Y:S01]  /*39c0*/  MUFU.EX2 R87, R87 ;  /* 0x0000005700577308 */ /* 0x000f620000000800 */
[----:B-1----:R-:W-:Y:S01]  /*39d0*/  FADD R30, R31, R94 ;  /* 0x0000005e1f1e7221 */ /* 0x002fe20000000000 */
[----:B---3--:R-:W-:Y:S01]  /*39e0*/  @!P5 FMUL R75, R75, R75 ;  /* 0x0000004b4b4bd220 */ /* 0x008fe20000400000 */
[----:B----4-:R-:W-:Y:S01]  /*39f0*/  @!P6 FMUL R86, R86, R86 ;  /* 0x000000565656e220 */ /* 0x010fe20000400000 */
[----:B------:R-:W-:Y:S01]  /*3a00*/  @!P3 FMUL R77, R77, R77 ;  /* 0x0000004d4d4db220 */ /* 0x000fe20000400000 */
[----:B------:R-:W-:Y:S01]  /*3a10*/  FADD R95, R30, R89 ;  /* 0x000000591e5f7221 */ /* 0x000fe20000000000 */
[----:B------:R-:W-:Y:S01]  /*3a20*/  FADD R100, R42, R93 ;  /* 0x0000005d2a647221 */ /* 0x000fe20000000000 */
[----:B------:R-:W-:Y:S01]  /*3a30*/  FADD R97, R34, R91 ;  /* 0x0000005b22617221 */ /* 0x000fe20000000000 */
[----:B------:R-:W-:Y:S01]  /*3a40*/  FADD R102, R81, R98 ;  /* 0x0000006251667221 */ /* 0x000fe20000000000 */
[----:B--2---:R-:W-:Y:S01]  /*3a50*/  @!P4 FMUL R96, R96, R96 ;  /* 0x000000606060c220 */ /* 0x004fe20000400000 */
[----:B------:R-:W-:Y:S01]  /*3a60*/  FADD R30, R35, R66 ;  /* 0x00000042231e7221 */ /* 0x000fe20000000000 */
[----:B------:R-:W-:Y:S01]  /*3a70*/  FADD R89, R51, R86 ;  /* 0x0000005633597221 */ /* 0x000fe20000000000 */
[----:B------:R-:W-:Y:S01]  /*3a80*/  FADD R42, R43, R82 ;  /* 0x000000522b2a7221 */ /* 0x000fe20000000000 */
[----:B------:R-:W-:Y:S01]  /*3a90*/  FADD R93, R59, R96 ;  /* 0x000000603b5d7221 */ /* 0x000fe20000000000 */
[----:B------:R-:W-:Y:S01]  /*3aa0*/  FADD R34, R80, R67 ;  /* 0x0000004350227221 */ /* 0x000fe20000000000 */
[----:B------:R-:W-:Y:S01]  /*3ab0*/  FADD R91, R92, R77 ;  /* 0x0000004d5c5b7221 */ /* 0x000fe20000000000 */
[----:B------:R-:W-:Y:S01]  /*3ac0*/  FADD R81, R88, R75 ;  /* 0x0000004b58517221 */ /* 0x000fe20000000000 */
[----:B-----5:R-:W-:Y:S01]  /*3ad0*/  @!P1 FMUL R87, R87, R87 ;  /* 0x0000005757579220 */ /* 0x020fe20000400000 */
[----:B------:R-:W-:Y:S01]  /*3ae0*/  FADD R30, R30, R89 ;  /* 0x000000591e1e7221 */ /* 0x000fe20000000000 */
        /* <DEDUP_REMOVED lines=16> */
[----:B------:R-:W-:Y:S01]  /*3bf0*/  F2FP.F16.F32.PACK_AB R34, R36, R27 ;  /* 0x0000001b2422723e */ /* 0x000fe200000000ff */
[----:B------:R-:W-:Y:S01]  /*3c00*/  FADD R15, R46, R15 ;  /* 0x0000000f2e0f7221 */ /* 0x000fe20000000000 */
[----:B------:R-:W-:Y:S01]  /*3c10*/  F2FP.F16.F32.PACK_AB R32, R25, R32 ;  /* 0x000000201920723e */ /* 0x000fe200000000ff */
[----:B------:R-:W-:Y:S01]  /*3c20*/  FADD R13, R30, R97 ;  /* 0x000000611e0d7221 */ /* 0x000fe20000000000 */
[----:B------:R-:W-:-:S02]  /*3c30*/  F2FP.F16.F32.PACK_AB R36, R40, R33 ;  /* 0x000000212824723e */ /* 0x000fc400000000ff */
[----:B------:R-:W-:Y:S02]  /*3c40*/  F2FP.F16.F32.PACK_AB R38, R44, R37 ;  /* 0x000000252c26723e */ /* 0x000fe400000000ff */
[----:B------:R-:W-:Y:S02]  /*3c50*/  F2FP.F16.F32.PACK_AB R40, R48, R41 ;  /* 0x000000293028723e */ /* 0x000fe400000000ff */
[----:B------:R-:W-:Y:S02]  /*3c60*/  F2FP.F16.F32.PACK_AB R54, R29, R22 ;  /* 0x000000161d36723e */ /* 0x000fe400000000ff */
[----:B------:R-:W-:Y:S02]  /*3c70*/  F2FP.F16.F32.PACK_AB R25, R76, R31 ;  /* 0x0000001f4c19723e */ /* 0x000fe400000000ff */
[----:B------:R-:W-:Y:S02]  /*3c80*/  F2FP.F16.F32.PACK_AB R27, R80, R35 ;  /* 0x00000023501b723e */ /* 0x000fe400000000ff */
        /* <DEDUP_REMOVED lines=22> */
[----:B------:R-:W-:Y:S02]  /*3df0*/  MOV R17, 0x2 ;  /* 0x0000000200117802 */ /* 0x000fe40000000f00 */
[----:B------:R-:W-:-:S07]  /*3e00*/  SHF.L.U32 R21, RZ, 0x1f, RZ ;  /* 0x0000001fff157819 */ /* 0x000fce00000006ff */
.L_x_23:
[----:B-1----:R1:W2:Y:S02]  /*3e10*/  SYNCS.PHASECHK.TRANS64.TRYWAIT P1, [R2+URZ+0x12008], R21 ;  /* 0x01200815020075a7 */ /* 0x0022a4000802017f */
[----:B--2---:R-:W-:Y:S05]  /*3e20*/  @!P1 NANOSLEEP.SYNCS 0x989680 ;  /* 0x009896800000995d */ /* 0x004fea0003900000 */
[----:B------:R-:W2:Y:S02]  /*3e30*/  @!P1 SYNCS.PHASECHK.TRANS64 P1, [R2+URZ+0x12008], R21 ;  /* 0x01200815020095a7 */ /* 0x000ea4000802007f */
[----:B--2---:R-:W-:Y:S05]  /*3e40*/  @!P1 BRA `(.L_x_23) ;  /* 0xfffffffc00f09947 */ /* 0x004fea000383ffff */
[----:B------:R-:W-:Y:S01]  /*3e50*/  UIADD3 UR6, UR14, 0x400, URZ ;  /* 0x000004000e067890 */ /* 0x000fe2000fffe03f */
[----:B------:R-:W-:Y:S01]  /*3e60*/  WARPGROUP.ARRIVE ;  /* 0x00000000000079c5 */ /* 0x000fe20000000000 */
[----:B------:R-:W-:Y:S01]  /*3e70*/  UMOV UR7, 0x40000040 ;  /* 0x4000004000077882 */ /* 0x000fe20000000000 */
[----:B------:R-:W-:Y:S01]  /*3e80*/  ISETP.GE.AND P1, PT, R20, 0x3, PT ;  /* 0x000000031400780c */ /* 0x000fe20003f26270 */
[----:B------:R-:W-:Y:S01]  /*3e90*/  VIADD R14, R2, 0x12020 ;  /* 0x00012020020e7836 */ /* 0x000fe20000000000 */
[----:B------:R-:W-:Y:S01]  /*3ea0*/  IADD3 R20, R20, -0x1, RZ ;  /* 0xffffffff14147810 */ /* 0x000fe20007ffe0ff */
[----:B------:R-:W-:-:S03]  /*3eb0*/  VIADD R12, R12, 0x80 ;  /* 0x000000800c0c7836 */ /* 0x000fc60000000000 */
[----:B------:R-:W-:Y:S01]  /*3ec0*/  HGMMA.64x64x16.F32 R88, R24, gdesc[UR4].tnspB, RZ, !UPT, gsb0 ;  /* 0x40e0000418587df0 */ /* 0x000fe2000c0008ff */
[----:B------:R-:W-:Y:S01]  /*3ed0*/  UIADD3 UR6, UR14, 0x480, URZ ;  /* 0x000004800e067890 */ /* 0x000fe2000fffe03f */
[----:B-1----:R-:W-:Y:S01]  /*3ee0*/  PRMT R21, RZ, 0x654, R14 ;  /* 0x00000654ff157816 */ /* 0x002fe2000000000e */
[----:B------:R-:W-:Y:S01]  /*3ef0*/  UMOV UR7, 0x40000040 ;  /* 0x4000004000077882 */ /* 0x000fe20000000000 */
[----:B------:R-:W-:Y:S02]  /*3f00*/  WARPGROUP.DEPBAR.LE gsb0, 0x0 ;  /* 0x00008000000079c5 */ /* 0x000fe40000010000 */
[----:B------:R-:W-:-:S06]  /*3f10*/  WARPGROUP.ARRIVE ;  /* 0x00000000000079c5 */ /* 0x000fcc0000000000 */
[----:B------:R-:W-:Y:S01]  /*3f20*/  HGMMA.64x64x16.F32 R88, R28, gdesc[UR4].tnspB, R88, gsb0 ;  /* 0x40e000041c587df0 */ /* 0x000fe20008000858 */
[----:B------:R-:W-:Y:S01]  /*3f30*/  UIADD3 UR6, UR14, 0x500, URZ ;  /* 0x000005000e067890 */ /* 0x000fe2000fffe03f */
        /* <DEDUP_REMOVED lines=28> */
[----:B------:R-:W-:Y:S03]  /*4100*/  HGMMA.64x64x16.F32 R88, R52, gdesc[UR4].tnspB, R88, gsb0 ;  /* 0x40e0000434587df0 */ /* 0x000fe60008000858 */
[----:B------:R-:W-:Y:S02]  /*4110*/  WARPGROUP.DEPBAR.LE gsb0, 0x0 ;  /* 0x00008000000079c5 */ /* 0x000fe40000010000 */
[----:B------:R1:W-:Y:S01]  /*4120*/  SYNCS.ARRIVE.TRANS64.RED.A1T0 RZ, [R21+URZ], RZ ;  /* 0x000000ff15ff79a7 */ /* 0x0003e2000810043f */
[----:B------:R-:W-:Y:S05]  /*4130*/  @!P1 BRA `(.L_x_24) ;  /* 0x0000002c007c9947 */ /* 0x000fea0003800000 */
[----:B------:R-:W-:Y:S01]  /*4140*/  IMAD.MOV.U32 R23, RZ, RZ, R18 ;  /* 0x000000ffff177224 */ /* 0x000fe200078e0012 */
[----:B------:R-:W-:Y:S01]  /*4150*/  MOV R17, 0x2 ;  /* 0x0000000200117802 */ /* 0x000fe20000000f00 */
[----:B-1----:R-:W-:Y:S01]  /*4160*/  IMAD.MOV.U32 R21, RZ, RZ, R19 ;  /* 0x000000ffff157224 */ /* 0x002fe200078e0013 */
[----:B------:R-:W-:Y:S01]  /*4170*/  ULDC.64 UR30, c[0x0][0x198] ;  /* 0x00006600001e7ab9 */ /* 0x000fe20000000a00 */
[----:B------:R-:W-:Y:S02]  /*4180*/  IMAD.MOV.U32 R7, RZ, RZ, 0x1 ;  /* 0x00000001ff077424 */ /* 0x000fe400078e00ff */
[----:B------:R-:W-:-:S07]  /*4190*/  IMAD.MOV.U32 R4, RZ, RZ, RZ ;  /* 0x000000ffff047224 */ /* 0x000fce00078e00ff */
.L_x_36:
[C---:B------:R-:W-:Y:S01]  /*41a0*/  ISETP.GT.AND P1, PT, R20.reuse, 0x2, PT ;  /* 0x000000021400780c */ /* 0x040fe20003f24270 */
[----:B------:R-:W-:Y:S01]  /*41b0*/  IMAD R19, R17, 0x8, R2 ;  /* 0x0000000811137824 */ /* 0x000fe200078e0202 */
[----:B------:R-:W-:Y:S02]  /*41c0*/  IADD3 R20, R20, -0x1, RZ ;  /* 0xffffffff14147810 */ /* 0x000fe40007ffe0ff */
[----:B------:R-:W-:-:S09]  /*41d0*/  SHF.L.U32 R18, R4, 0x1f, RZ ;  /* 0x0000001f04127819 */ /* 0x000fd200000006ff */
.L_x_25:
[----:B-1----:R1:W2:Y:S02]  /*41e0*/  SYNCS.PHASECHK.TRANS64.TRYWAIT P2, [R19+URZ+0x12000], R18 ;  /* 0x01200012130075a7 */ /* 0x0022a4000804017f */
[----:B--2---:R-:W-:Y:S05]  /*41f0*/  @!P2 NANOSLEEP.SYNCS 0x989680 ;  /* 0x009896800000a95d */ /* 0x004fea0003900000 */
[----:B------:R-:W2:Y:S02]  /*4200*/  @!P2 SYNCS.PHASECHK.TRANS64 P2, [R19+URZ+0x12000], R18 ;  /* 0x012000121300a5a7 */ /* 0x000ea4000804007f */
[----:B--2---:R-:W-:Y:S05]  /*4210*/  @!P2 BRA `(.L_x_25) ;  /* 0xfffffffc00f0a947 */ /* 0x004fea000383ffff */
[----:B------:R-:W-:Y:S05]  /*4220*/  WARPSYNC.ALL ;  /* 0x0000000000007948 */ /* 0x000fea0003800000 */
[----:B------:R-:W-:Y:S01]  /*4230*/  R2UR UR26, R17 ;  /* 0x00000000111a72ca */ /* 0x000fe200000e0000 */
[----:B------:R-:W-:Y:S01]  /*4240*/  WARPGROUP.ARRIVE ;  /* 0x00000000000079c5 */ /* 0x000fe20000000000 */
[----:B------:R-:W-:Y:S01]  /*4250*/  UMOV UR27, 0x40000040 ;  /* 0x40000040001b7882 */ /* 0x000fe20000000000 */
[----:B------:R-:W-:Y:S01]  /*4260*/  UMOV UR7, 0x40000040 ;  /* 0x4000004000077882 */ /* 0x000fe20000000000 */
[----:B------:R-:W-:Y:S01]  /*4270*/  UMOV UR19, 0x40000040 ;  /* 0x4000004000137882 */ /* 0x000fe20000000000 */
[----:B------:R-:W-:Y:S01]  /*4280*/  UMOV UR23, 0x40000040 ;  /* 0x4000004000177882 */ /* 0x000fe20000000000 */
[----:B------:R-:W-:-:S07]  /*4290*/  ISETP.NE.AND P2, PT, R10, RZ, PT ;  /* 0x000000ff0a00720c */ /* 0x000fce0003f45270 */
[----:B------:R-:W-:-:S04]  /*42a0*/  ULEA UR26, UR26, UR28, 0xa ;  /* 0x0000001c1a1a7291 */ /* 0x000fc8000f8e503f */
[----:B------:R-:W-:Y:S02]  /*42b0*/  UIADD3 UR6, UR26, 0x2, URZ ;  /* 0x000000021a067890 */ /* 0x000fe4000fffe03f */
[----:B------:R-:W-:Y:S02]  /*42c0*/  UIADD3 UR18, UR26, 0x4, URZ ;  /* 0x000000041a127890 */ /* 0x000fe4000fffe03f */
[----:B------:R-:W-:Y:S02]  /*42d0*/  UIADD3 UR22, UR26, 0x6, URZ ;  /* 0x000000061a167890 */ /* 0x000fe4000fffe03f */
[----:B------:R-:W-:Y:S03]  /*42e0*/  HGMMA.64x128x16.F32 R24, gdesc[UR24], RZ, !UPT, gsb0 ;  /* 0x01e00000181879f0 */ /* 0x000fe6000c0008ff */
[----:B------:R-:W-:Y:S02]  /*42f0*/  WARPGROUP.DEPBAR.LE gsb0, 0x0 ;  /* 0x00008000000079c5 */ /* 0x000fe40000010000 */
[----:B------:R-:W-:-:S07]  /*4300*/  WARPGROUP.ARRIVE ;  /* 0x00000000000079c5 */ /* 0x000fce0000000000 */
[----:B------:R-:W-:Y:S03]  /*4310*/  HGMMA.64x128x16.F32 R24, gdesc[UR4], R24, gsb0 ;  /* 0x01e00000041879f0 */ /* 0x000fe60008000818 */
[----:B------:R-:W-:Y:S02]  /*4320*/  WARPGROUP.DEPBAR.LE gsb0, 0x0 ;  /* 0x00008000000079c5 */ /* 0x000fe40000010000 */
[----:B------:R-:W-:-:S07]  /*4330*/  WARPGROUP.ARRIVE ;  /* 0x00000000000079c5 */ /* 0x000fce0000000000 */
[----:B------:R-:W-:Y:S03]  /*4340*/  HGMMA.64x128x16.F32 R24, gdesc[UR16], R24, gsb0 ;  /* 0x01e00000101879f0 */ /* 0x000fe60008000818 */
[----:B------:R-:W-:Y:S02]  /*4350*/  WARPGROUP.DEPBAR.LE gsb0, 0x0 ;  /* 0x00008000000079c5 */ /* 0x000fe40000010000 */
[----:B------:R-:W-:-:S07]  /*4360*/  WARPGROUP.ARRIVE ;  /* 0x00000000000079c5 */ /* 0x000fce0000000000 */
[----:B------:R-:W-:Y:S03]  /*4370*/  HGMMA.64x128x16.F32 R24, gdesc[UR20], R24, gsb0 ;  /* 0x01e00000141879f0 */ /* 0x000fe60008000818 */
[----:B------:R-:W-:Y:S02]  /*4380*/  WARPGROUP.DEPBAR.LE gsb0, 0x0 ;  /* 0x00008000000079c5 */ /* 0x000fe40000010000 */
[----:B------:R-:W-:Y:S05]  /*4390*/  @P2 BRA `(.L_x_26) ;  /* 0x00000000008c2947 */ /* 0x000fea0003800000 */
[----:B------:R-:W-:-:S13]  /*43a0*/  ISETP.LT.OR P3, PT, R8, 0x1, !P0 ;  /* 0x000000010800780c */ /* 0x000fda0004761670 */
[----:B------:R-:W-:Y:S05]  /*43b0*/  @P3 BRA `(.L_x_27) ;  /* 0x0000000000803947 */ /* 0x000fea0003800000 */
[----:B------:R-:W-:Y:S01]  /*43c0*/  ISETP.NE.AND P4, PT, R0, RZ, PT ;  /* 0x000000ff0000720c */ /* 0x000fe20003f85270 */
[----:B-1----:R-:W-:Y:S01]  /*43d0*/  IMAD R18, R5, 0x8, R2 ;  /* 0x0000000805127824 */ /* 0x002fe200078e0202 */
[----:B------:R-:W-:-:S11]  /*43e0*/  SHF.L.U32 R19, R6, 0x1f, RZ ;  /* 0x0000001f06137819 */ /* 0x000fd600000006ff */
.L_x_28:
        /* <DEDUP_REMOVED lines=10> */
.L_x_29:
[----:B-12---:R-:W-:Y:S01]  /*4490*/  IMAD R19, R5, 0x4000, R2 ;  /* 0x0000400005137824 */ /* 0x006fe200078e0202 */
        /* <DEDUP_REMOVED lines=8> */
[----:B------:R-:W-:-:S03]  /*4520*/  UMOV UR34, URZ ;  /* 0x0000003f00227c82 */ /* 0x000fc60008000000 */
[C---:B------:R-:W-:Y:S02]  /*4530*/  ISETP.NE.AND P3, PT, R5.reuse, 0x4, PT ;  /* 0x000000040500780c */ /* 0x040fe40003f65270 */
[----:B------:R-:W-:Y:S02]  /*4540*/  USHF.L.U32 UR35, UR35, 0x7, URZ ;  /* 0x0000000723237899 */ /* 0x000fe4000800063f */
[----:B------:R-:W-:Y:S01]  /*4550*/  UIADD3 UR33, UR33, 0x12000, URZ ;  /* 0x0001200021217890 */ /* 0x000fe2000fffe03f */
[----:B------:R-:W-:Y:S01]  /*4560*/  SEL R19, RZ, 0x1, P3 ;  /* 0x00000001ff137807 */ /* 0x000fe20001800000 */
[----:B------:R-:W-:Y:S01]  /*4570*/  UIADD3 UR32, UR32, 0x2000, URZ ;  /* 0x0000200020207890 */ /* 0x000fe2000fffe03f */
[----:B------:R-:W-:Y:S02]  /*4580*/  SEL R5, R5, RZ, P3 ;  /* 0x000000ff05057207 */ /* 0x000fe40001800000 */
[----:B------:R-:W-:-:S06]  /*4590*/  LOP3.LUT R6, R6, R19, RZ, 0x3c, !PT ;  /* 0x0000001306067212 */ /* 0x000fcc00078e3cff */
[----:B------:R2:W-:Y:S02]  /*45a0*/  UTMALDG.4D [UR32], [UR6], desc[UR8] ;  /* 0x00000820060075b4 */ /* 0x0005e40008019000 */
[----:B--2---:R-:W-:Y:S01]  /*45b0*/  NOP ;  /* 0x0000000000007918 */ /* 0x004fe20000000000 */
.L_x_27:
[----:B------:R-:W-:-:S07]  /*45c0*/  IADD3 R8, R8, -0x1, RZ ;  /* 0xffffffff08087810 */ /* 0x000fce0007ffe0ff */
.L_x_26:
[----:B------:R-:W-:Y:S01]  /*45d0*/  VIADD R17, R17, 0x1 ;  /* 0x0000000111117836 */ /* 0x000fe20000000000 */
[----:B------:R-:W-:Y:S05]  /*45e0*/  WARPSYNC.ALL ;  /* 0x0000000000007948 */ /* 0x000fea0003800000 */
[----:B------:R-:W-:-:S04]  /*45f0*/  ISETP.NE.AND P3, PT, R17, 0x4, PT ;  /* 0x000000041100780c */ /* 0x000fc80003f65270 */
[----:B-1----:R-:W-:Y:S02]  /*4600*/  SEL R19, RZ, 0x1, P3 ;  /* 0x00000001ff137807 */ /* 0x002fe40001800000 */
[----:B------:R-:W-:Y:S02]  /*4610*/  SEL R17, R17, RZ, P3 ;  /* 0x000000ff11117207 */ /* 0x000fe40001800000 */
[----:B------:R-:W-:Y:S02]  /*4620*/  LOP3.LUT R4, R4, R19, RZ, 0x3c, !PT ;  /* 0x0000001304047212 */ /* 0x000fe400078e3cff */
[----:B------:R-:W-:Y:S01]  /*4630*/  FMNMX R18, R24, R23, !PT ;  /* 0x0000001718127209 */ /* 0x000fe20007800000 */
[----:B------:R-:W-:Y:S01]  /*4640*/  ULDC UR6, c[0x0][0x604] ;  /* 0x0001810000067ab9 */ /* 0x000fe20000000800 */
[----:B------:R-:W-:Y:S01]  /*4650*/  FMNMX R22, R26, R21, !PT ;  /* 0x000000151a167209 */ /* 0x000fe20007800000 */
[----:B------:R-:W-:Y:S01]  /*4660*/  IMAD R126, R17, 0x8, R2 ;  /* 0x00000008117e7824 */ /* 0x000fe200078e0202 */
[----:B------:R-:W-:-:S02]  /*4670*/  FMNMX R19, R25, R18, !PT ;  /* 0x0000001219137209 */ /* 0x000fc40007800000 */
[----:B------:R-:W-:Y:S02]  /*4680*/  FMNMX R121, R27, R22, !PT ;  /* 0x000000161b797209 */ /* 0x000fe40007800000 */
[----:B------:R-:W-:Y:S02]  /*4690*/  FMNMX R18, R28, R19, !PT ;  /* 0x000000131c127209 */ /* 0x000fe40007800000 */
[----:B------:R-:W-:Y:S02]  /*46a0*/  FMNMX R22, R30, R121, !PT ;  /* 0x000000791e167209 */ /* 0x000fe40007800000 */
[----:B------:R-:W-:Y:S02]  /*46b0*/  FMNMX R19, R29, R18, !PT ;  /* 0x000000121d137209 */ /* 0x000fe40007800000 */
[----:B------:R-:W-:Y:S02]  /*46c0*/  FMNMX R121, R31, R22, !PT ;  /* 0x000000161f797209 */ /* 0x000fe40007800000 */
        /* <DEDUP_REMOVED lines=55> */
[----:B------:R-:W-:-:S03]  /*4a40*/  FMNMX R120, R87, R120, !PT ;  /* 0x0000007857787209 */ /* 0x000fc60007800000 */
[----:B------:R-:W1:Y:S04]  /*4a50*/  SHFL.BFLY PT, R19, R22, 0x1, 0x1f ;  /* 0x0c201f0016137f89 */ /* 0x000e6800000e0000 */
[----:B------:R-:W2:Y:S01]  /*4a60*/  SHFL.BFLY PT, R123, R120, 0x1, 0x1f ;  /* 0x0c201f00787b7f89 */ /* 0x000ea200000e0000 */
[----:B-1----:R-:W-:Y:S02]  /*4a70*/  FMNMX R121, R22, R19, !PT ;  /* 0x0000001316797209 */ /* 0x002fe40007800000 */
[----:B--2---:R-:W-:-:S03]  /*4a80*/  FMNMX R123, R120, R123, !PT ;  /* 0x0000007b787b7209 */ /* 0x004fc60007800000 */
[----:B------:R-:W1:Y:S04]  /*4a90*/  SHFL.BFLY PT, R18, R121, 0x2, 0x1f ;  /* 0x0c401f0079127f89 */ /* 0x000e6800000e0000 */
[----:B------:R-:W2:Y:S01]  /*4aa0*/  SHFL.BFLY PT, R122, R123, 0x2, 0x1f ;  /* 0x0c401f007b7a7f89 */ /* 0x000ea200000e0000 */
[----:B-1----:R-:W-:Y:S01]  /*4ab0*/  FMNMX R18, R121, R18, !PT ;  /* 0x0000001279127209 */ /* 0x002fe20007800000 */
[C---:B------:R-:W-:Y:S01]  /*4ac0*/  IMAD R121, R7.reuse, 0x8, R14 ;  /* 0x0000000807797824 */ /* 0x040fe200078e020e */
[----:B------:R-:W-:Y:S02]  /*4ad0*/  IADD3 R7, R7, 0x1, RZ ;  /* 0x0000000107077810 */ /* 0x000fe40007ffe0ff */
[----:B--2---:R-:W-:Y:S02]  /*4ae0*/  FMNMX R19, R123, R122, !PT ;  /* 0x0000007a7b137209 */ /* 0x004fe40007800000 */
[----:B------:R-:W-:-:S02]  /*4af0*/  FSETP.NEU.AND P3, PT, R18, -INF , PT ;  /* 0xff8000001200780b */ /* 0x000fc40003f6d000 */
[C---:B------:R-:W-:Y:S02]  /*4b00*/  FSETP.NEU.AND P4, PT, R19.reuse, -INF , PT ;  /* 0xff8000001300780b */ /* 0x040fe40003f8d000 */
[----:B------:R-:W-:Y:S02]  /*4b10*/  FSEL R122, R18, RZ, P3 ;  /* 0x000000ff127a7208 */ /* 0x000fe40001800000 */
[----:B------:R-:W-:Y:S02]  /*4b20*/  FSEL R124, R19, RZ, P4 ;  /* 0x000000ff137c7208 */ /* 0x000fe40002000000 */
[----:B------:R-:W-:Y:S01]  /*4b30*/  PRMT R121, RZ, 0x654, R121 ;  /* 0x00000654ff797816 */ /* 0x000fe20000000079 */
[----:B------:R-:W-:Y:S02]  /*4b40*/  FADD R22, -R122, R23 ;  /* 0x000000177a167221 */ /* 0x000fe40000000100 */
[----:B------:R-:W-:Y:S01]  /*4b50*/  FADD R23, -R124, R21 ;  /* 0x000000157c177221 */ /* 0x000fe20000000100 */
[----:B------:R1:W-:Y:S01]  /*4b60*/  SYNCS.ARRIVE.TRANS64.RED.A1T0 RZ, [R121+URZ], RZ ;  /* 0x000000ff79ff79a7 */ /* 0x0003e2000810043f */
[----:B------:R-:W-:-:S02]  /*4b70*/  FMUL R21, R22, UR6 ;  /* 0x0000000616157c20 */ /* 0x000fc40008400000 */
[----:B------:R-:W-:-:S03]  /*4b80*/  FMUL R23, R23, UR6 ;  /* 0x0000000617177c20 */ /* 0x000fc60008400000 */
[----:B------:R-:W-:Y:S02]  /*4b90*/  FSETP.GEU.AND P3, PT, R21, -126, PT ;  /* 0xc2fc00001500780b */ /* 0x000fe40003f6e000 */
[----:B------:R-:W-:Y:S02]  /*4ba0*/  FSETP.GEU.AND P4, PT, R23, -126, PT ;  /* 0xc2fc00001700780b */ /* 0x000fe40003f8e000 */
[----:B-1----:R-:W-:-:S09]  /*4bb0*/  SHF.L.U32 R121, R4, 0x1f, RZ ;  /* 0x0000001f04797819 */ /* 0x002fd200000006ff */
[----:B------:R-:W-:Y:S02]  /*4bc0*/  @!P3 FMUL R21, R21, 0.5 ;  /* 0x3f0000001515b820 */ /* 0x000fe40000400000 */
[----:B------:R-:W-:Y:S02]  /*4bd0*/  @!P4 FMUL R23, R23, 0.5 ;  /* 0x3f0000001717c820 */ /* 0x000fe40000400000 */
[----:B------:R-:W1:Y:S08]  /*4be0*/  MUFU.EX2 R22, R21 ;  /* 0x0000001500167308 */ /* 0x000e700000000800 */
[----:B------:R-:W2:Y:S01]  /*4bf0*/  MUFU.EX2 R120, R23 ;  /* 0x0000001700787308 */ /* 0x000ea20000000800 */
[----:B-1----:R-:W-:Y:S01]  /*4c00*/  @!P3 FMUL R22, R22, R22 ;  /* 0x000000161616b220 */ /* 0x002fe20000400000 */
[----:B------:R-:W-:-:S03]  /*4c10*/  ISETP.NE.AND P3, PT, R7, 0x4, PT ;  /* 0x000000040700780c */ /* 0x000fc60003f65270 */
[-C--:B------:R-:W-:Y:S01]  /*4c20*/  FMUL R88, R88, R22.reuse ;  /* 0x0000001658587220 */ /* 0x080fe20000400000 */
[-C--:B------:R-:W-:Y:S01]  /*4c30*/  FMUL R89, R89, R22.reuse ;  /* 0x0000001659597220 */ /* 0x080fe20000400000 */
[-C--:B------:R-:W-:Y:S01]  /*4c40*/  FMUL R92, R92, R22.reuse ;  /* 0x000000165c5c7220 */ /* 0x080fe20000400000 */
[----:B------:R-:W-:Y:S01]  /*4c50*/  FMUL R93, R93, R22 ;  /* 0x000000165d5d7220 */ /* 0x000fe20000400000 */
[----:B--2---:R-:W-:Y:S01]  /*4c60*/  @!P4 FMUL R120, R120, R120 ;  /* 0x000000787878c220 */ /* 0x004fe20000400000 */
[-C--:B------:R-:W-:Y:S01]  /*4c70*/  FMUL R96, R96, R22.reuse ;  /* 0x0000001660607220 */ /* 0x080fe20000400000 */
        /* <DEDUP_REMOVED lines=10> */
[----:B------:R-:W-:Y:S01]  /*4d20*/  FMUL R117, R117, R22 ;  /* 0x0000001675757220 */ /* 0x000fe20000400000 */
        /* <DEDUP_REMOVED lines=15> */
[----:B------:R-:W-:-:S07]  /*4e20*/  FMUL R119, R119, R120 ;  /* 0x0000007877777220 */ /* 0x000fce0000400000 */
.L_x_30:
[----:B-1----:R1:W2:Y:S02]  /*4e30*/  SYNCS.PHASECHK.TRANS64.TRYWAIT P4, [R126+URZ+0x12000], R121 ;  /* 0x012000797e0075a7 */ /* 0x0022a4000808017f */
[----:B--2---:R-:W-:Y:S05]  /*4e40*/  @!P4 NANOSLEEP.SYNCS 0x989680 ;  /* 0x009896800000c95d */ /* 0x004fea0003900000 */
[----:B------:R-:W2:Y:S02]  /*4e50*/  @!P4 SYNCS.PHASECHK.TRANS64 P4, [R126+URZ+0x12000], R121 ;  /* 0x012000797e00c5a7 */ /* 0x000ea4000808007f */
[----:B--2---:R-:W-:Y:S05]  /*4e60*/  @!P4 BRA `(.L_x_30) ;  /* 0xfffffffc00f0c947 */ /* 0x004fea000383ffff */
[----:B------:R-:W-:Y:S01]  /*4e70*/  ULDC UR7, c[0x0][0x604] ;  /* 0x0001810000077ab9 */ /* 0x000fe20000000800 */
[----:B------:R-:W-:Y:S01]  /*4e80*/  R2UR UR6, R17 ;  /* 0x00000000110672ca */ /* 0x000fe200000e0000 */
[----:B------:R-:W-:Y:S01]  /*4e90*/  FMUL R21, R122, UR7 ;  /* 0x000000077a157c20 */ /* 0x000fe20008400000 */
[----:B------:R-:W-:Y:S01]  /*4ea0*/  FMUL R23, R124, UR7 ;  /* 0x000000077c177c20 */ /* 0x000fe20008400000 */
[----:B------:R-:W-:Y:S01]  /*4eb0*/  UMOV UR11, 0x40000040 ;  /* 0x40000040000b7882 */ /* 0x000fe20000000000 */
[----:B------:R-:W-:Y:S01]  /*4ec0*/  SEL R7, R7, RZ, P3 ;  /* 0x000000ff07077207 */ /* 0x000fe20001800000 */
[--C-:B------:R-:W-:Y:S01]  /*4ed0*/  FFMA R28, R28, UR7, -R21.reuse ;  /* 0x000000071c1c7c23 */ /* 0x100fe20008000815 */
[--C-:B------:R-:W-:Y:S01]  /*4ee0*/  FFMA R24, R24, UR7, -R21.reuse ;  /* 0x0000000718187c23 */ /* 0x100fe20008000815 */
[----:B------:R-:W-:Y:S01]  /*4ef0*/  FFMA R25, R25, UR7, -R21 ;  /* 0x0000000719197c23 */ /* 0x000fe20008000815 */
[----:B------:R-:W-:Y:S01]  /*4f00*/  FFMA R27, R27, UR7, -R23 ;  /* 0x000000071b1b7c23 */ /* 0x000fe20008000817 */
[----:B------:R-:W-:Y:S01]  /*4f10*/  FFMA R29, R29, UR7, -R21 ;  /* 0x000000071d1d7c23 */ /* 0x000fe20008000815 */
[----:B------:R-:W-:Y:S01]  /*4f20*/  FSETP.GEU.AND P4, PT, R28, -126, PT ;  /* 0xc2fc00001c00780b */ /* 0x000fe20003f8e000 */
[----:B------:R-:W-:Y:S01]  /*4f30*/  FFMA R26, R26, UR7, -R23 ;  /* 0x000000071a1a7c23 */ /* 0x000fe20008000817 */
[----:B------:R-:W-:Y:S01]  /*4f40*/  FSETP.GEU.AND P6, PT, R24, -126, PT ;  /* 0xc2fc00001800780b */ /* 0x000fe20003fce000 */
[----:B------:R-:W-:Y:S01]  /*4f50*/  FFMA R32, R32, UR7, -R21 ;  /* 0x0000000720207c23 */ /* 0x000fe20008000815 */
[----:B------:R-:W-:Y:S01]  /*4f60*/  FSETP.GEU.AND P5, PT, R25, -126, PT ;  /* 0xc2fc00001900780b */ /* 0x000fe20003fae000 */
[--C-:B------:R-:W-:Y:S01]  /*4f70*/  FFMA R30, R30, UR7, -R23.reuse ;  /* 0x000000071e1e7c23 */ /* 0x100fe20008000817 */
[----:B------:R-:W-:Y:S01]  /*4f80*/  FFMA R31, R31, UR7, -R23 ;  /* 0x000000071f1f7c23 */ /* 0x000fe20008000817 */
[--C-:B------:R-:W-:Y:S01]  /*4f90*/  FFMA R37, R37, UR7, -R21.reuse ;  /* 0x0000000725257c23 */ /* 0x100fe20008000815 */
[--C-:B------:R-:W-:Y:S01]  /*4fa0*/  FFMA R33, R33, UR7, -R21.reuse ;  /* 0x0000000721217c23 */ /* 0x100fe20008000815 */
[----:B------:R-:W-:Y:S01]  /*4fb0*/  FFMA R36, R36, UR7, -R21 ;  /* 0x0000000724247c23 */ /* 0x000fe20008000815 */
[--C-:B------:R-:W-:Y:S01]  /*4fc0*/  FFMA R38, R38, UR7, -R23.reuse ;  /* 0x0000000726267c23 */ /* 0x100fe20008000817 */
[--C-:B------:R-:W-:Y:S01]  /*4fd0*/  FFMA R34, R34, UR7, -R23.reuse ;  /* 0x0000000722227c23 */ /* 0x100fe20008000817 */
[----:B------:R-:W-:Y:S01]  /*4fe0*/  FFMA R35, R35, UR7, -R23 ;  /* 0x0000000723237c23 */ /* 0x000fe20008000817 */
[----:B------:R-:W-:Y:S01]  /*4ff0*/  @!P4 FMUL R28, R28, 0.5 ;  /* 0x3f0000001c1cc820 */ /* 0x000fe20000400000 */
[----:B------:R-:W-:Y:S01]  /*5000*/  FFMA R41, R41, UR7, -R21 ;  /* 0x0000000729297c23 */ /* 0x000fe20008000815 */
[----:B------:R-:W-:Y:S01]  /*5010*/  @!P6 FMUL R24, R24, 0.5 ;  /* 0x3f0000001818e820 */ /* 0x000fe20000400000 */
[----:B------:R-:W-:Y:S01]  /*5020*/  FFMA R39, R39, UR7, -R23 ;  /* 0x0000000727277c23 */ /* 0x000fe20008000817 */
[----:B------:R2:W3:Y:S01]  /*5030*/  MUFU.EX2 R123, R28 ;  /* 0x0000001c007b7308 */ /* 0x0004e20000000800 */
[----:B------:R-:W-:Y:S01]  /*5040*/  @!P5 FMUL R25, R25, 0.5 ;  /* 0x3f0000001919d820 */ /* 0x000fe20000400000 */
[----:B------:R-:W-:Y:S01]  /*5050*/  FFMA R40, R40, UR7, -R21 ;  /* 0x0000000728287c23 */ /* 0x000fe20008000815 */
[----:B------:R-:W-:Y:S01]  /*5060*/  FFMA R42, R42, UR7, -R23 ;  /* 0x000000072a2a7c23 */ /* 0x000fe20008000817 */
[--C-:B------:R-:W-:Y:S01]  /*5070*/  FFMA R44, R44, UR7, -R21.reuse ;  /* 0x000000072c2c7c23 */ /* 0x100fe20008000815 */
[----:B------:R-:W-:Y:S01]  /*5080*/  FFMA R45, R45, UR7, -R21 ;  /* 0x000000072d2d7c23 */ /* 0x000fe20008000815 */
[----:B------:R-:W-:Y:S01]  /*5090*/  ULEA UR6, UR6, UR14, 0xa ;  /* 0x0000000e06067291 */ /* 0x000fe2000f8e503f */
[--C-:B------:R-:W-:Y:S01]  /*50a0*/  FFMA R47, R47, UR7, -R23.reuse ;  /* 0x000000072f2f7c23 */ /* 0x100fe20008000817 */
[----:B-1----:R-:W1:Y:S01]  /*50b0*/  MUFU.EX2 R121, R24 ;  /* 0x0000001800797308 */ /* 0x002e620000000800 */
[--C-:B------:R-:W-:Y:S01]  /*50c0*/  FFMA R43, R43, UR7, -R23.reuse ;  /* 0x000000072b2b7c23 */ /* 0x100fe20008000817 */
[----:B------:R-:W-:Y:S01]  /*50d0*/  FFMA R46, R46, UR7, -R23 ;  /* 0x000000072e2e7c23 */ /* 0x000fe20008000817 */
[--C-:B--2---:R-:W-:Y:S01]  /*50e0*/  FFMA R28, R52, UR7, -R21.reuse ;  /* 0x00000007341c7c23 */ /* 0x104fe20008000815 */
[--C-:B------:R-:W-:Y:S01]  /*50f0*/  FFMA R48, R48, UR7, -R21.reuse ;  /* 0x0000000730307c23 */ /* 0x100fe20008000815 */
[----:B------:R-:W-:Y:S01]  /*5100*/  UMOV UR10, UR6 ;  /* 0x00000006000a7c82 */ /* 0x000fe20008000000 */
[--C-:B------:R-:W-:Y:S01]  /*5110*/  FFMA R49, R49, UR7, -R21.reuse ;  /* 0x0000000731317c23 */ /* 0x100fe20008000815 */
[----:B------:R-:W-:Y:S01]  /*5120*/  UIADD3 UR8, UR6, 0x80, URZ ;  /* 0x0000008006087890 */ /* 0x000fe2000fffe03f */
[----:B------:R-:W2:Y:S01]  /*5130*/  MUFU.EX2 R122, R25 ;  /* 0x00000019007a7308 */ /* 0x000ea20000000800 */
[----:B---3--:R-:W-:Y:S01]  /*5140*/  @!P4 FMUL R123, R123, R123 ;  /* 0x0000007b7b7bc220 */ /* 0x008fe20000400000 */
[----:B------:R-:W-:Y:S01]  /*5150*/  FSETP.GEU.AND P4, PT, R27, -126, PT ;  /* 0xc2fc00001b00780b */ /* 0x000fe20003f8e000 */
[----:B------:R-:W-:Y:S01]  /*5160*/  FFMA R53, R53, UR7, -R21 ;  /* 0x0000000735357c23 */ /* 0x000fe20008000815 */
[--C-:B------:R-:W-:Y:S01]  /*5170*/  FFMA R50, R50, UR7, -R23.reuse ;  /* 0x0000000732327c23 */ /* 0x100fe20008000817 */
[--C-:B------:R-:W-:Y:S01]  /*5180*/  FFMA R51, R51, UR7, -R23.reuse ;  /* 0x0000000733337c23 */ /* 0x100fe20008000817 */
[--C-:B------:R-:W-:Y:S01]  /*5190*/  FFMA R54, R54, UR7, -R23.reuse ;  /* 0x0000000736367c23 */ /* 0x100fe20008000817 */
[----:B------:R-:W-:Y:S01]  /*51a0*/  FFMA R55, R55, UR7, -R23 ;  /* 0x0000000737377c23 */ /* 0x000fe20008000817 */
[--C-:B------:R-:W-:Y:S01]  /*51b0*/  FFMA R56, R56, UR7, -R21.reuse ;  /* 0x0000000738387c23 */ /* 0x100fe20008000815 */
[----:B-1----:R-:W-:Y:S01]  /*51c0*/  @!P6 FMUL R121, R121, R121 ;  /* 0x000000797979e220 */ /* 0x002fe20000400000 */
[----:B------:R-:W-:Y:S01]  /*51d0*/  FSETP.GEU.AND P6, PT, R29, -126, PT ;  /* 0xc2fc00001d00780b */ /* 0x000fe20003fce000 */
[--C-:B------:R-:W-:Y:S01]  /*51e0*/  FFMA R57, R57, UR7, -R21.reuse ;  /* 0x0000000739397c23 */ /* 0x100fe20008000815 */
[----:B------:R-:W-:Y:S01]  /*51f0*/  FFMA R60, R60, UR7, -R21 ;  /* 0x000000073c3c7c23 */ /* 0x000fe20008000815 */
[--C-:B------:R-:W-:Y:S01]  /*5200*/  FFMA R59, R59, UR7, -R23.reuse ;  /* 0x000000073b3b7c23 */ /* 0x100fe20008000817 */
[----:B------:R-:W-:Y:S01]  /*5210*/  FFMA R62, R62, UR7, -R23 ;  /* 0x000000073e3e7c23 */ /* 0x000fe20008000817 */
[----:B------:R-:W-:Y:S01]  /*5220*/  @!P4 FMUL R27, R27, 0.5 ;  /* 0x3f0000001b1bc820 */ /* 0x000fe20000400000 */
[----:B------:R-:W-:Y:S01]  /*5230*/  FFMA R64, R64, UR7, -R21 ;  /* 0x0000000740407c23 */ /* 0x000fe20008000815 */
[----:B--2---:R-:W-:Y:S01]  /*5240*/  @!P5 FMUL R122, R122, R122 ;  /* 0x0000007a7a7ad220 */ /* 0x004fe20000400000 */
[----:B------:R-:W-:Y:S01]  /*5250*/  FSETP.GEU.AND P5, PT, R26, -126, PT ;  /* 0xc2fc00001a00780b */ /* 0x000fe20003fae000 */
[----:B------:R-:W1:Y:S01]  /*5260*/  MUFU.EX2 R126, R27 ;  /* 0x0000001b007e7308 */ /* 0x000e620000000800 */
[----:B------:R-:W-:Y:S01]  /*5270*/  FFMA R63, R63, UR7, -R23 ;  /* 0x000000073f3f7c23 */ /* 0x000fe20008000817 */
[----:B------:R-:W-:Y:S01]  /*5280*/  FFMA R69, R69, UR7, -R21 ;  /* 0x0000000745457c23 */ /* 0x000fe20008000815 */
[----:B------:R-:W-:Y:S01]  /*5290*/  F2FP.F16.F32.PACK_AB R24, R122, R121 ;  /* 0x000000797a18723e */ /* 0x000fe200000000ff */
[----:B------:R-:W-:Y:S01]  /*52a0*/  @!P6 FMUL R29, R29, 0.5 ;  /* 0x3f0000001d1de820 */ /* 0x000fe20000400000 */
[--C-:B------:R-:W-:Y:S01]  /*52b0*/  FFMA R66, R66, UR7, -R23.reuse ;  /* 0x0000000742427c23 */ /* 0x100fe20008000817 */
[----:B------:R-:W-:Y:S01]  /*52c0*/  FFMA R67, R67, UR7, -R23 ;  /* 0x0000000743437c23 */ /* 0x000fe20008000817 */
[--C-:B------:R-:W-:Y:S01]  /*52d0*/  FFMA R73, R73, UR7, -R21.reuse ;  /* 0x0000000749497c23 */ /* 0x100fe20008000815 */
[----:B------:R-:W2:Y:S01]  /*52e0*/  MUFU.EX2 R124, R29 ;  /* 0x0000001d007c7308 */ /* 0x000ea20000000800 */
[--C-:B------:R-:W-:Y:S01]  /*52f0*/  FFMA R72, R72, UR7, -R21.reuse ;  /* 0x0000000748487c23 */ /* 0x100fe20008000815 */
[--C-:B------:R-:W-:Y:S01]  /*5300*/  FFMA R76, R76, UR7, -R21.reuse ;  /* 0x000000074c4c7c23 */ /* 0x100fe20008000815 */
[----:B------:R-:W-:Y:S01]  /*5310*/  FFMA R77, R77, UR7, -R21 ;  /* 0x000000074d4d7c23 */ /* 0x000fe20008000815 */
[----:B------:R-:W-:Y:S01]  /*5320*/  @!P5 FMUL R26, R26, 0.5 ;  /* 0x3f0000001a1ad820 */ /* 0x000fe20000400000 */
[--C-:B------:R-:W-:Y:S01]  /*5330*/  FFMA R78, R78, UR7, -R23.reuse ;  /* 0x000000074e4e7c23 */ /* 0x100fe20008000817 */
[----:B------:R-:W-:Y:S01]  /*5340*/  FFMA R79, R79, UR7, -R23 ;  /* 0x000000074f4f7c23 */ /* 0x000fe20008000817 */
[--C-:B------:R-:W-:Y:S01]  /*5350*/  FFMA R81, R81, UR7, -R21.reuse ;  /* 0x0000000751517c23 */ /* 0x100fe20008000815 */
[----:B------:R3:W4:Y:S01]  /*5360*/  MUFU.EX2 R127, R26 ;  /* 0x0000001a007f7308 */ /* 0x0007220000000800 */
[----:B-1----:R-:W-:Y:S01]  /*5370*/  @!P4 FMUL R126, R126, R126 ;  /* 0x0000007e7e7ec220 */ /* 0x002fe20000400000 */
[----:B------:R-:W-:Y:S01]  /*5380*/  FSETP.GEU.AND P4, PT, R32, -126, PT ;  /* 0xc2fc00002000780b */ /* 0x000fe20003f8e000 */
[----:B------:R-:W-:Y:S01]  /*5390*/  FFMA R85, R85, UR7, -R21 ;  /* 0x0000000755557c23 */ /* 0x000fe20008000815 */
[----:B------:R-:W-:Y:S01]  /*53a0*/  FFMA R82, R82, UR7, -R23 ;  /* 0x0000000752527c23 */ /* 0x000fe20008000817 */
[----:B------:R-:W-:Y:S01]  /*53b0*/  FFMA R15, R22, R15, R121 ;  /* 0x0000000f160f7223 */ /* 0x000fe20000000079 */
[--C-:B------:R-:W-:Y:S01]  /*53c0*/  FFMA R83, R83, UR7, -R23.reuse ;  /* 0x0000000753537c23 */ /* 0x100fe20008000817 */
[----:B------:R-:W-:Y:S01]  /*53d0*/  FFMA R87, R87, UR7, -R23 ;  /* 0x0000000757577c23 */ /* 0x000fe20008000817 */
[----:B------:R-:W-:Y:S01]  /*53e0*/  IADD3 R17, R17, 0x1, RZ ;  /* 0x0000000111117810 */ /* 0x000fe20007ffe0ff */
[----:B--2---:R-:W-:Y:S01]  /*53f0*/  @!P6 FMUL R124, R124, R124 ;  /* 0x0000007c7c7ce220 */ /* 0x004fe20000400000 */
[----:B------:R-:W-:Y:S01]  /*5400*/  FSETP.GEU.AND P6, PT, R30, -126, PT ;  /* 0xc2fc00001e00780b */ /* 0x000fe20003fce000 */
[----:B------:R-:W-:-:S03]  /*5410*/  FADD R122, R15, R122 ;  /* 0x0000007a0f7a7221 */ /* 0x000fc60000000000 */
[----:B---3--:R-:W-:Y:S01]  /*5420*/  F2FP.F16.F32.PACK_AB R26, R124, R123 ;  /* 0x0000007b7c1a723e */ /* 0x008fe200000000ff */
[----:B------:R-:W-:Y:S01]  /*5430*/  @!P4 FMUL R32, R32, 0.5 ;  /* 0x3f0000002020c820 */ /* 0x000fe20000400000 */
[----:B------:R-:W-:Y:S01]  /*5440*/  FADD R123, R122, R123 ;  /* 0x0000007b7a7b7221 */ /* 0x000fe20000000000 */
[----:B----4-:R-:W-:Y:S01]  /*5450*/  @!P5 FMUL R127, R127, R127 ;  /* 0x0000007f7f7fd220 */ /* 0x010fe20000400000 */
[----:B------:R-:W-:Y:S01]  /*5460*/  FSETP.GEU.AND P5, PT, R31, -126, PT ;  /* 0xc2fc00001f00780b */ /* 0x000fe20003fae000 */
[----:B------:R-:W1:Y:S01]  /*5470*/  MUFU.EX2 R125, R32 ;  /* 0x00000020007d7308 */ /* 0x000e620000000800 */
[----:B------:R-:W-:Y:S02]  /*5480*/  FADD R124, R123, R124 ;  /* 0x0000007c7b7c7221 */ /* 0x000fe40000000000 */
[----:B------:R-:W-:Y:S01]  /*5490*/  F2FP.F16.F32.PACK_AB R25, R126, R127 ;  /* 0x0000007f7e19723e */ /* 0x000fe200000000ff */
[----:B------:R-:W-:Y:S01]  /*54a0*/  @!P6 FMUL R30, R30, 0.5 ;  /* 0x3f0000001e1ee820 */ /* 0x000fe20000400000 */
[----:B------:R-:W-:-:S03]  /*54b0*/  FFMA R127, R120, R13, R127 ;  /* 0x0000000d787f7223 */ /* 0x000fc6000000007f */
[----:B------:R-:W2:Y:S01]  /*54c0*/  MUFU.EX2 R130, R30 ;  /* 0x0000001e00827308 */ /* 0x000ea20000000800 */
[----:B------:R-:W-:-:S03]  /*54d0*/  FADD R127, R127, R126 ;  /* 0x0000007e7f7f7221 */ /* 0x000fc60000000000 */
[----:B------:R-:W-:-:S04]  /*54e0*/  @!P5 FMUL R31, R31, 0.5 ;  /* 0x3f0000001f1fd820 */ /* 0x000fc80000400000 */
[----:B------:R-:W3:Y:S01]  /*54f0*/  MUFU.EX2 R131, R31 ;  /* 0x0000001f00837308 */ /* 0x000ee20000000800 */
[----:B-1----:R-:W-:Y:S01]  /*5500*/  @!P4 FMUL R125, R125, R125 ;  /* 0x0000007d7d7dc220 */ /* 0x002fe20000400000 */
[----:B------:R-:W-:Y:S01]  /*5510*/  FSETP.GEU.AND P4, PT, R37, -126, PT ;  /* 0xc2fc00002500780b */ /* 0x000fe20003f8e000 */
[----:B--2---:R-:W-:Y:S01]  /*5520*/  @!P6 FMUL R130, R130, R130 ;  /* 0x000000828282e220 */ /* 0x004fe20000400000 */
[----:B------:R-:W-:-:S11]  /*5530*/  FSETP.GEU.AND P6, PT, R33, -126, PT ;  /* 0xc2fc00002100780b */ /* 0x000fd60003fce000 */
[----:B------:R-:W-:Y:S01]  /*5540*/  @!P4 FMUL R37, R37, 0.5 ;  /* 0x3f0000002525c820 */ /* 0x000fe20000400000 */
[----:B---3--:R-:W-:Y:S01]  /*5550*/  @!P5 FMUL R131, R131, R131 ;  /* 0x000000838383d220 */ /* 0x008fe20000400000 */
[----:B------:R-:W-:Y:S02]  /*5560*/  FSETP.GEU.AND P5, PT, R36, -126, PT ;  /* 0xc2fc00002400780b */ /* 0x000fe40003fae000 */
[----:B------:R-:W1:Y:S02]  /*5570*/  MUFU.EX2 R132, R37 ;  /* 0x0000002500847308 */ /* 0x000e640000000800 */
[----:B------:R-:W-:Y:S01]  /*5580*/  F2FP.F16.F32.PACK_AB R27, R131, R130 ;  /* 0x00000082831b723e */ /* 0x000fe200000000ff */
[----:B------:R-:W-:Y:S01]  /*5590*/  @!P6 FMUL R33, R33, 0.5 ;  /* 0x3f0000002121e820 */ /* 0x000fe20000400000 */
[----:B------:R-:W-:Y:S02]  /*55a0*/  FADD R130, R127, R130 ;  /* 0x000000827f827221 */ /* 0x000fe40000000000 */
[----:B------:R-:W-:-:S02]  /*55b0*/  WARPGROUP.ARRIVE ;  /* 0x00000000000079c5 */ /* 0x000fc40000000000 */
[----:B------:R-:W2:Y:S01]  /*55c0*/  MUFU.EX2 R128, R33 ;  /* 0x0000002100807308 */ /* 0x000ea20000000800 */
[----:B------:R-:W-:Y:S02]  /*55d0*/  FADD R130, R130, R131 ;  /* 0x0000008382827221 */ /* 0x000fe40000000000 */
[----:B------:R-:W-:Y:S01]  /*55e0*/  @!P5 FMUL R36, R36, 0.5 ;  /* 0x3f0000002424d820 */ /* 0x000fe20000400000 */
[----:B------:R-:W-:Y:S01]  /*55f0*/  HGMMA.64x64x16.F32 R88, R24, gdesc[UR8].tnspB, R88, gsb0 ;  /* 0x40e0000818587df0 */ /* 0x000fe20008000858 */
[----:B------:R-:W-:Y:S01]  /*5600*/  UMOV UR10, UR8 ;  /* 0x00000008000a7c82 */ /* 0x000fe20008000000 */
[----:B------:R-:W-:Y:S02]  /*5610*/  UMOV UR11, 0x40000040 ;  /* 0x40000040000b7882 */ /* 0x000fe40000000000 */
[----:B------:R-:W3:Y:S01]  /*5620*/  MUFU.EX2 R129, R36 ;  /* 0x0000002400817308 */ /* 0x000ee20000000800 */
[----:B-1----:R-:W-:Y:S01]  /*5630*/  @!P4 FMUL R132, R132, R132 ;  /* 0x000000848484c220 */ /* 0x002fe20000400000 */
[----:B------:R-:W-:Y:S01]  /*5640*/  FSETP.GEU.AND P4, PT, R38, -126, PT ;  /* 0xc2fc00002600780b */ /* 0x000fe20003f8e000 */
[----:B------:R-:W-:Y:S01]  /*5650*/  UIADD3 UR8, UR6, 0x100, URZ ;  /* 0x0000010006087890 */ /* 0x000fe2000fffe03f */
[----:B--2---:R-:W-:Y:S01]  /*5660*/  @!P6 FMUL R128, R128, R128 ;  /* 0x000000808080e220 */ /* 0x004fe20000400000 */
[----:B------:R-:W-:-:S10]  /*5670*/  FSETP.GEU.AND P6, PT, R34, -126, PT ;  /* 0xc2fc00002200780b */ /* 0x000fd40003fce000 */
[----:B------:R-:W-:Y:S01]  /*5680*/  @!P4 FMUL R38, R38, 0.5 ;  /* 0x3f0000002626c820 */ /* 0x000fe20000400000 */
[----:B---3--:R-:W-:Y:S01]  /*5690*/  @!P5 FMUL R129, R129, R129 ;  /* 0x000000818181d220 */ /* 0x008fe20000400000 */
[----:B------:R-:W-:Y:S02]  /*56a0*/  FSETP.GEU.AND P5, PT, R35, -126, PT ;  /* 0xc2fc00002300780b */ /* 0x000fe40003fae000 */
[----:B------:R-:W1:Y:S02]  /*56b0*/  MUFU.EX2 R135, R38 ;  /* 0x0000002600877308 */ /* 0x000e640000000800 */
[----:B------:R-:W-:Y:S01]  /*56c0*/  F2FP.F16.F32.PACK_AB R30, R132, R129 ;  /* 0x00000081841e723e */ /* 0x000fe200000000ff */
[----:B------:R-:W-:-:S05]  /*56d0*/  @!P6 FMUL R34, R34, 0.5 ;  /* 0x3f0000002222e820 */ /* 0x000fca0000400000 */
[----:B------:R-:W2:Y:S03]  /*56e0*/  MUFU.EX2 R133, R34 ;  /* 0x0000002200857308 */ /* 0x000ea60000000800 */
[----:B------:R-:W-:-:S05]  /*56f0*/  @!P5 FMUL R35, R35, 0.5 ;  /* 0x3f0000002323d820 */ /* 0x000fca0000400000 */
        /* <DEDUP_REMOVED lines=11> */
[----:B------:R-:W-:-:S04]  /*57b0*/  FADD R133, R130, R133 ;  /* 0x0000008582857221 */ /* 0x000fc80000000000 */
[----:B------:R-:W2:Y:S01]  /*57c0*/  MUFU.EX2 R136, R39 ;  /* 0x0000002700887308 */ /* 0x000ea20000000800 */
[----:B------:R-:W-:Y:S02]  /*57d0*/  FADD R134, R133, R134 ;  /* 0x0000008685867221 */ /* 0x000fe40000000000 */
[----:B------:R-:W-:-:S05]  /*57e0*/  @!P5 FMUL R40, R40, 0.5 ;  /* 0x3f0000002828d820 */ /* 0x000fca0000400000 */
[----:B------:R-:W3:Y:S01]  /*57f0*/  MUFU.EX2 R137, R40 ;  /* 0x0000002800897308 */ /* 0x000ee20000000800 */
[----:B-1----:R-:W-:Y:S01]  /*5800*/  @!P4 FMUL R138, R138, R138 ;  /* 0x0000008a8a8ac220 */ /* 0x002fe20000400000 */
[----:B------:R-:W-:Y:S01]  /*5810*/  FSETP.GEU.AND P4, PT, R42, -126, PT ;  /* 0xc2fc00002a00780b */ /* 0x000fe20003f8e000 */
[----:B------:R-:W-:Y:S02]  /*5820*/  WARPGROUP.DEPBAR.LE gsb0, 0x0 ;  /* 0x00008000000079c5 */ /* 0x000fe40000010000 */
[----:B--2---:R-:W-:Y:S01]  /*5830*/  @!P6 FMUL R136, R136, R136 ;  /* 0x000000888888e220 */ /* 0x004fe20000400000 */
[----:B------:R-:W-:-:S04]  /*5840*/  FSETP.GEU.AND P6, PT, R44, -126, PT ;  /* 0xc2fc00002c00780b */ /* 0x000fc80003fce000 */
[----:B------:R-:W-:-:S05]  /*5850*/  F2FP.F16.F32.PACK_AB R31, R136, R135 ;  /* 0x00000087881f723e */ /* 0x000fca00000000ff */
[----:B------:R-:W-:Y:S01]  /*5860*/  @!P4 FMUL R42, R42, 0.5 ;  /* 0x3f0000002a2ac820 */ /* 0x000fe20000400000 */
[----:B------:R-:W-:Y:S01]  /*5870*/  FADD R135, R134, R135 ;  /* 0x0000008786877221 */ /* 0x000fe20000000000 */
[----:B---3--:R-:W-:Y:S01]  /*5880*/  @!P5 FMUL R137, R137, R137 ;  /* 0x000000898989d220 */ /* 0x008fe20000400000 */
[----:B------:R-:W-:Y:S01]  /*5890*/  FSETP.GEU.AND P5, PT, R45, -126, PT ;  /* 0xc2fc00002d00780b */ /* 0x000fe20003fae000 */
[----:B------:R-:W1:Y:S01]  /*58a0*/  MUFU.EX2 R141, R42 ;  /* 0x0000002a008d7308 */ /* 0x000e620000000800 */
[----:B------:R-:W-:Y:S02]  /*58b0*/  FADD R136, R135, R136 ;  /* 0x0000008887887221 */ /* 0x000fe40000000000 */
[----:B------:R-:W-:Y:S01]  /*58c0*/  F2FP.F16.F32.PACK_AB R32, R138, R137 ;  /* 0x000000898a20723e */ /* 0x000fe200000000ff */
[----:B------:R-:W-:-:S04]  /*58d0*/  @!P6 FMUL R44, R44, 0.5 ;  /* 0x3f0000002c2ce820 */ /* 0x000fc80000400000 */
[----:B------:R-:W2:Y:S04]  /*58e0*/  MUFU.EX2 R139, R44 ;  /* 0x0000002c008b7308 */ /* 0x000ea80000000800 */
        /* <DEDUP_REMOVED lines=18> */
[----:B------:R-:W-:-:S04]  /*5a10*/  FSETP.GEU.AND P6, PT, R48, -126, PT ;  /* 0xc2fc00003000780b */ /* 0x000fc80003fce000 */
[----:B------:R-:W-:-:S07]  /*5a20*/  F2FP.F16.F32.PACK_AB R33, R142, R141 ;  /* 0x0000008d8e21723e */ /* 0x000fce00000000ff */
[----:B------:R-:W-:Y:S01]  /*5a30*/  @!P4 FMUL R28, R28, 0.5 ;  /* 0x3f0000001c1cc820 */ /* 0x000fe20000400000 */
[----:B------:R-:W-:Y:S01]  /*5a40*/  FADD R141, R136, R141 ;  /* 0x0000008d888d7221 */ /* 0x000fe20000000000 */
[----:B---3--:R-:W-:Y:S01]  /*5a50*/  @!P5 FMUL R143, R143, R143 ;  /* 0x0000008f8f8fd220 */ /* 0x008fe20000400000 */
[----:B------:R-:W-:Y:S01]  /*5a60*/  FSETP.GEU.AND P5, PT, R49, -126, PT ;  /* 0xc2fc00003100780b */ /* 0x000fe20003fae000 */
[----:B------:R1:W2:Y:S01]  /*5a70*/  MUFU.EX2 R24, R28 ;  /* 0x0000001c00187308 */ /* 0x0002a20000000800 */
[----:B------:R-:W-:Y:S02]  /*5a80*/  FADD R142, R141, R142 ;  /* 0x0000008e8d8e7221 */ /* 0x000fe40000000000 */
[----:B------:R-:W-:Y:S01]  /*5a90*/  F2FP.F16.F32.PACK_AB R35, R144, R143 ;  /* 0x0000008f9023723e */ /* 0x000fe200000000ff */
[----:B------:R-:W-:Y:S01]  /*5aa0*/  @!P6 FMUL R48, R48, 0.5 ;  /* 0x3f0000003030e820 */ /* 0x000fe20000400000 */
[----:B------:R-:W-:-:S03]  /*5ab0*/  FADD R143, R142, R143 ;  /* 0x0000008f8e8f7221 */ /* 0x000fc60000000000 */
[----:B------:R-:W3:Y:S01]  /*5ac0*/  MUFU.EX2 R145, R48 ;  /* 0x0000003000917308 */ /* 0x000ee20000000800 */
[----:B-1----:R-:W-:Y:S01]  /*5ad0*/  F2FP.F16.F32.PACK_AB R28, R128, R125 ;  /* 0x0000007d801c723e */ /* 0x002fe200000000ff */
[----:B------:R-:W-:Y:S01]  /*5ae0*/  FADD R125, R124, R125 ;  /* 0x0000007d7c7d7221 */ /* 0x000fe20000000000 */
[----:B------:R-:W-:Y:S01]  /*5af0*/  FADD R143, R143, R144 ;  /* 0x000000908f8f7221 */ /* 0x000fe20000000000 */
[----:B------:R-:W-:Y:S01]  /*5b00*/  @!P5 FMUL R49, R49, 0.5 ;  /* 0x3f0000003131d820 */ /* 0x000fe20000400000 */
[----:B------:R-:W-:Y:S01]  /*5b10*/  WARPGROUP.ARRIVE ;  /* 0x00000000000079c5 */ /* 0x000fe20000000000 */
[----:B------:R-:W-:Y:S02]  /*5b20*/  FADD R128, R125, R128 ;  /* 0x000000807d807221 */ /* 0x000fe40000000000 */
[----:B------:R-:W1:Y:S01]  /*5b30*/  MUFU.EX2 R52, R49 ;  /* 0x0000003100347308 */ /* 0x000e620000000800 */
[----:B--2---:R-:W-:Y:S01]  /*5b40*/  @!P4 FMUL R24, R24, R24 ;  /* 0x000000181818c220 */ /* 0x004fe20000400000 */
[----:B------:R-:W-:Y:S01]  /*5b50*/  FSETP.GEU.AND P4, PT, R51, -126, PT ;  /* 0xc2fc00003300780b */ /* 0x000fe20003f8e000 */
[----:B------:R-:W-:Y:S01]  /*5b60*/  HGMMA.64x64x16.F32 R88, R28, gdesc[UR8].tnspB, R88, gsb0 ;  /* 0x40e000081c587df0 */ /* 0x000fe20008000858 */
[----:B------:R-:W-:Y:S01]  /*5b70*/  UMOV UR10, UR8 ;  /* 0x00000008000a7c82 */ /* 0x000fe20008000000 */
[----:B------:R-:W-:Y:S01]  /*5b80*/  UMOV UR11, 0x40000040 ;  /* 0x40000040000b7882 */ /* 0x000fe20000000000 */
[----:B------:R-:W-:Y:S01]  /*5b90*/  UIADD3 UR8, UR6, 0x180, URZ ;  /* 0x0000018006087890 */ /* 0x000fe2000fffe03f */
[----:B------:R-:W-:Y:S01]  /*5ba0*/  FADD R129, R128, R129 ;  /* 0x0000008180817221 */ /* 0x000fe20000000000 */
[----:B---3--:R-:W-:Y:S01]  /*5bb0*/  @!P6 FMUL R145, R145, R145 ;  /* 0x000000919191e220 */ /* 0x008fe20000400000 */
[----:B------:R-:W-:-:S02]  /*5bc0*/  FSETP.GEU.AND P6, PT, R53, -126, PT ;  /* 0xc2fc00003500780b */ /* 0x000fc40003fce000 */
[----:B------:R-:W-:-:S04]  /*5bd0*/  FADD R132, R129, R132 ;  /* 0x0000008481847221 */ /* 0x000fc80000000000 */
[----:B------:R-:W-:Y:S01]  /*5be0*/  @!P4 FMUL R51, R51, 0.5 ;  /* 0x3f0000003333c820 */ /* 0x000fe20000400000 */
[----:B------:R-:W-:Y:S01]  /*5bf0*/  FADD R137, R132, R137 ;  /* 0x0000008984897221 */ /* 0x000fe20000000000 */
[----:B-1----:R-:W-:Y:S01]  /*5c00*/  @!P5 FMUL R52, R52, R52 ;  /* 0x000000343434d220 */ /* 0x002fe20000400000 */
[----:B------:R-:W-:Y:S01]  /*5c10*/  FSETP.GEU.AND P5, PT, R50, -126, PT ;  /* 0xc2fc00003200780b */ /* 0x000fe20003fae000 */
[----:B------:R-:W1:Y:S01]  /*5c20*/  MUFU.EX2 R27, R51 ;  /* 0x00000033001b7308 */ /* 0x000e620000000800 */
[----:B------:R-:W-:Y:S02]  /*5c30*/  FADD R138, R137, R138 ;  /* 0x0000008a898a7221 */ /* 0x000fe40000000000 */
[----:B------:R-:W-:Y:S01]  /*5c40*/  F2FP.F16.F32.PACK_AB R36, R52, R145 ;  /* 0x000000913424723e */ /* 0x000fe200000000ff */
[----:B------:R-:W-:Y:S01]  /*5c50*/  @!P6 FMUL R53, R53, 0.5 ;  /* 0x3f0000003535e820 */ /* 0x000fe20000400000 */
[----:B------:R-:W-:-:S03]  /*5c60*/  FADD R139, R138, R139 ;  /* 0x0000008b8a8b7221 */ /* 0x000fc60000000000 */
[----:B------:R-:W2:Y:S01]  /*5c70*/  MUFU.EX2 R25, R53 ;  /* 0x0000003500197308 */ /* 0x000ea20000000800 */
[----:B------:R-:W-:-:S03]  /*5c80*/  FADD R140, R139, R140 ;  /* 0x0000008c8b8c7221 */ /* 0x000fc60000000000 */
[----:B------:R-:W-:Y:S01]  /*5c90*/  @!P5 FMUL R50, R50, 0.5 ;  /* 0x3f0000003232d820 */ /* 0x000fe20000400000 */
[----:B------:R-:W-:-:S03]  /*5ca0*/  FADD R145, R140, R145 ;  /* 0x000000918c917221 */ /* 0x000fc60000000000 */
[----:B------:R-:W3:Y:S01]  /*5cb0*/  MUFU.EX2 R26, R50 ;  /* 0x00000032001a7308 */ /* 0x000ee20000000800 */
[----:B-1----:R-:W-:Y:S01]  /*5cc0*/  @!P4 FMUL R27, R27, R27 ;  /* 0x0000001b1b1bc220 */ /* 0x002fe20000400000 */
[----:B------:R-:W-:Y:S01]  /*5cd0*/  FSETP.GEU.AND P4, PT, R56, -126, PT ;  /* 0xc2fc00003800780b */ /* 0x000fe20003f8e000 */
[----:B------:R-:W-:Y:S01]  /*5ce0*/  FADD R145, R145, R52 ;  /* 0x0000003491917221 */ /* 0x000fe20000000000 */
[----:B--2---:R-:W-:Y:S01]  /*5cf0*/  @!P6 FMUL R25, R25, R25 ;  /* 0x000000191919e220 */ /* 0x004fe20000400000 */
[----:B------:R-:W-:-:S04]  /*5d00*/  FSETP.GEU.AND P6, PT, R54, -126, PT ;  /* 0xc2fc00003600780b */ /* 0x000fc80003fce000 */
[----:B------:R-:W-:-:S06]  /*5d10*/  F2FP.F16.F32.PACK_AB R38, R25, R24 ;  /* 0x000000181926723e */ /* 0x000fcc00000000ff */
[----:B------:R-:W-:Y:S01]  /*5d20*/  @!P4 FMUL R56, R56, 0.5 ;  /* 0x3f0000003838c820 */ /* 0x000fe20000400000 */
[----:B------:R-:W-:Y:S01]  /*5d30*/  FADD R24, R145, R24 ;  /* 0x0000001891187221 */ /* 0x000fe20000000000 */
[----:B---3--:R-:W-:Y:S01]  /*5d40*/  @!P5 FMUL R26, R26, R26 ;  /* 0x0000001a1a1ad220 */ /* 0x008fe20000400000 */
[----:B------:R-:W-:Y:S02]  /*5d50*/  FSETP.GEU.AND P5, PT, R55, -126, PT ;  /* 0xc2fc00003700780b */ /* 0x000fe40003fae000 */
[----:B------:R-:W-:Y:S02]  /*5d60*/  FADD R25, R24, R25 ;  /* 0x0000001918197221 */ /* 0x000fe40000000000 */
[----:B------:R-:W-:Y:S01]  /*5d70*/  F2FP.F16.F32.PACK_AB R37, R27, R26 ;  /* 0x0000001a1b25723e */ /* 0x000fe200000000ff */
[----:B------:R-:W-:Y:S01]  /*5d80*/  @!P6 FMUL R54, R54, 0.5 ;  /* 0x3f0000003636e820 */ /* 0x000fe20000400000 */
[----:B------:R-:W-:-:S03]  /*5d90*/  FADD R26, R143, R26 ;  /* 0x0000001a8f1a7221 */ /* 0x000fc60000000000 */
[----:B------:R-:W1:Y:S01]  /*5da0*/  MUFU.EX2 R53, R54 ;  /* 0x0000003600357308 */ /* 0x000e620000000800 */
[----:B------:R-:W-:-:S03]  /*5db0*/  FADD R26, R26, R27 ;  /* 0x0000001b1a1a7221 */ /* 0x000fc60000000000 */
[----:B------:R-:W-:-:S04]  /*5dc0*/  @!P5 FMUL R55, R55, 0.5 ;  /* 0x3f0000003737d820 */ /* 0x000fc80000400000 */
[----:B------:R2:W3:Y:S01]  /*5dd0*/  MUFU.EX2 R54, R55 ;  /* 0x0000003700367308 */ /* 0x0004e20000000800 */
[----:B-1----:R-:W-:Y:S01]  /*5de0*/  @!P6 FMUL R53, R53, R53 ;  /* 0x000000353535e220 */ /* 0x002fe20000400000 */
[----:B------:R-:W-:Y:S01]  /*5df0*/  FSETP.GEU.AND P6, PT, R57, -126, PT ;  /* 0xc2fc00003900780b */ /* 0x000fe20003fce000 */
[----:B------:R-:W-:Y:S02]  /*5e00*/  WARPGROUP.DEPBAR.LE gsb0, 0x0 ;  /* 0x00008000000079c5 */ /* 0x000fe40000010000 */
[----:B------:R-:W-:-:S03]  /*5e10*/  WARPGROUP.ARRIVE ;  /* 0x00000000000079c5 */ /* 0x000fc60000000000 */
[----:B------:R1:W4:Y:S01]  /*5e20*/  MUFU.EX2 R30, R56 ;  /* 0x00000038001e7308 */ /* 0x0003220000000800 */
[----:B------:R-:W-:Y:S01]  /*5e30*/  FFMA R29, R61, UR7, -R21 ;  /* 0x000000073d1d7c23 */ /* 0x000fe20008000815 */
[----:B--2---:R-:W-:Y:S01]  /*5e40*/  FFMA R55, R58, UR7, -R23 ;  /* 0x000000073a377c23 */ /* 0x004fe20008000817 */
[----:B---3--:R-:W-:Y:S01]  /*5e50*/  @!P5 FMUL R54, R54, R54 ;  /* 0x000000363636d220 */ /* 0x008fe20000400000 */
[----:B------:R-:W-:Y:S01]  /*5e60*/  FSETP.GEU.AND P5, PT, R60, -126, PT ;  /* 0xc2fc00003c00780b */ /* 0x000fe20003fae000 */
[----:B------:R-:W-:Y:S01]  /*5e70*/  HGMMA.64x64x16.F32 R88, R32, gdesc[UR8].tnspB, R88, gsb0 ;  /* 0x40e0000820587df0 */ /* 0x000fe20008000858 */
[----:B------:R-:W-:Y:S01]  /*5e80*/  UMOV UR10, UR8 ;  /* 0x00000008000a7c82 */ /* 0x000fe20008000000 */
[----:B------:R-:W-:Y:S01]  /*5e90*/  UMOV UR11, 0x40000040 ;  /* 0x40000040000b7882 */ /* 0x000fe20000000000 */
[----:B------:R-:W-:Y:S01]  /*5ea0*/  F2FP.F16.F32.PACK_AB R39, R54, R53 ;  /* 0x000000353627723e */ /* 0x000fe200000000ff */
[----:B------:R-:W-:Y:S01]  /*5eb0*/  @!P6 FMUL R57, R57, 0.5 ;  /* 0x3f0000003939e820 */ /* 0x000fe20000400000 */
[----:B-1----:R-:W-:Y:S01]  /*5ec0*/  FFMA R56, R65, UR7, -R21 ;  /* 0x0000000741387c23 */ /* 0x002fe20008000815 */
[----:B------:R-:W-:Y:S01]  /*5ed0*/  UIADD3 UR8, UR6, 0x200, URZ ;  /* 0x0000020006087890 */ /* 0x000fe2000fffe03f */
[----:B------:R-:W-:Y:S01]  /*5ee0*/  FFMA R58, R71, UR7, -R23 ;  /* 0x00000007473a7c23 */ /* 0x000fe20008000817 */
[----:B------:R1:W2:Y:S01]  /*5ef0*/  MUFU.EX2 R31, R57 ;  /* 0x00000039001f7308 */ /* 0x0002a20000000800 */
[----:B------:R-:W-:Y:S01]  /*5f00*/  FADD R53, R26, R53 ;  /* 0x000000351a357221 */ /* 0x000fe20000000000 */
[----:B----4-:R-:W-:Y:S01]  /*5f10*/  @!P4 FMUL R30, R30, R30 ;  /* 0x0000001e1e1ec220 */ /* 0x010fe20000400000 */
[----:B------:R-:W-:Y:S01]  /*5f20*/  FSETP.GEU.AND P4, PT, R29, -126, PT ;  /* 0xc2fc00001d00780b */ /* 0x000fe20003f8e000 */
[----:B------:R-:W-:Y:S01]  /*5f30*/  @!P5 FMUL R60, R60, 0.5 ;  /* 0x3f0000003c3cd820 */ /* 0x000fe20000400000 */
[----:B------:R-:W-:Y:S01]  /*5f40*/  FADD R54, R53, R54 ;  /* 0x0000003635367221 */ /* 0x000fe20000000000 */
[----:B-1----:R-:W-:-:S02]  /*5f50*/  FFMA R57, R68, UR7, -R21 ;  /* 0x0000000744397c23 */ /* 0x002fc40008000815 */
[----:B------:R1:W3:Y:S01]  /*5f60*/  MUFU.EX2 R28, R60 ;  /* 0x0000003c001c7308 */ /* 0x0002e20000000800 */
[----:B--2---:R-:W-:-:S07]  /*5f70*/  @!P6 FMUL R31, R31, R31 ;  /* 0x0000001f1f1fe220 */ /* 0x004fce0000400000 */
[----:B------:R-:W-:Y:S01]  /*5f80*/  @!P4 FMUL R29, R29, 0.5 ;  /* 0x3f0000001d1dc820 */ /* 0x000fe20000400000 */
[----:B------:R-:W-:Y:S01]  /*5f90*/  FSETP.GEU.AND P6, PT, R55, -126, PT ;  /* 0xc2fc00003700780b */ /* 0x000fe20003fce000 */
[----:B-1----:R-:W-:Y:S01]  /*5fa0*/  FFMA R60, R75, UR7, -R23 ;  /* 0x000000074b3c7c23 */ /* 0x002fe20008000817 */
[----:B------:R-:W-:Y:S01]  /*5fb0*/  F2FP.F16.F32.PACK_AB R40, R31, R30 ;  /* 0x0000001e1f28723e */ /* 0x000fe200000000ff */
[----:B------:R-:W-:Y:S02]  /*5fc0*/  FADD R30, R25, R30 ;  /* 0x0000001e191e7221 */ /* 0x000fe40000000000 */
[----:B------:R-:W1:Y:S01]  /*5fd0*/  MUFU.EX2 R29, R29 ;  /* 0x0000001d001d7308 */ /* 0x000e620000000800 */
[----:B---3--:R-:W-:Y:S01]  /*5fe0*/  @!P5 FMUL R28, R28, R28 ;  /* 0x0000001c1c1cd220 */ /* 0x008fe20000400000 */
[----:B------:R-:W-:Y:S01]  /*5ff0*/  FSETP.GEU.AND P5, PT, R59, -126, PT ;  /* 0xc2fc00003b00780b */ /* 0x000fe20003fae000 */
[----:B------:R-:W-:-:S05]  /*6000*/  FADD R31, R30, R31 ;  /* 0x0000001f1e1f7221 */ /* 0x000fca0000000000 */
[----:B------:R-:W-:-:S06]  /*6010*/  @!P6 FMUL R55, R55, 0.5 ;  /* 0x3f0000003737e820 */ /* 0x000fcc0000400000 */
[----:B------:R-:W2:Y:S01]  /*6020*/  MUFU.EX2 R55, R55 ;  /* 0x0000003700377308 */ /* 0x000ea20000000800 */
[----:B-1----:R-:W-:Y:S01]  /*6030*/  @!P4 FMUL R29, R29, R29 ;  /* 0x0000001d1d1dc220 */ /* 0x002fe20000400000 */
[----:B------:R-:W-:Y:S01]  /*6040*/  FSETP.GEU.AND P4, PT, R62, -126, PT ;  /* 0xc2fc00003e00780b */ /* 0x000fe20003f8e000 */
[----:B------:R-:W-:-:S03]  /*6050*/  @!P5 FMUL R59, R59, 0.5 ;  /* 0x3f0000003b3bd820 */ /* 0x000fc60000400000 */
[----:B------:R-:W-:Y:S01]  /*6060*/  F2FP.F16.F32.PACK_AB R42, R29, R28 ;  /* 0x0000001c1d2a723e */ /* 0x000fe200000000ff */
[----:B------:R-:W-:-:S04]  /*6070*/  FADD R28, R31, R28 ;  /* 0x0000001c1f1c7221 */ /* 0x000fc80000000000 */
[----:B------:R-:W-:-:S04]  /*6080*/  FADD R28, R28, R29 ;  /* 0x0000001d1c1c7221 */ /* 0x000fc80000000000 */
[----:B------:R-:W-:Y:S01]  /*6090*/  @!P4 FMUL R62, R62, 0.5 ;  /* 0x3f0000003e3ec820 */ /* 0x000fe20000400000 */
[----:B--2---:R-:W-:Y:S01]  /*60a0*/  @!P6 FMUL R55, R55, R55 ;  /* 0x000000373737e220 */ /* 0x004fe20000400000 */
[C---:B------:R-:W-:Y:S01]  /*60b0*/  FSETP.GEU.AND P6, PT, R63.reuse, -126, PT ;  /* 0xc2fc00003f00780b */ /* 0x040fe20003fce000 */
[----:B------:R-:W-:Y:S02]  /*60c0*/  WARPGROUP.DEPBAR.LE gsb0, 0x0 ;  /* 0x00008000000079c5 */ /* 0x000fe40000010000 */
[----:B------:R-:W-:Y:S01]  /*60d0*/  WARPGROUP.ARRIVE ;  /* 0x00000000000079c5 */ /* 0x000fe20000000000 */
[----:B------:R1:W2:Y:S09]  /*60e0*/  MUFU.EX2 R32, R59 ;  /* 0x0000003b00207308 */ /* 0x0002b20000000800 */
[----:B------:R-:W-:Y:S01]  /*60f0*/  @!P6 FMUL R63, R63, 0.5 ;  /* 0x3f0000003f3fe820 */ /* 0x000fe20000400000 */
[----:B------:R-:W-:Y:S01]  /*6100*/  HGMMA.64x64x16.F32 R88, R36, gdesc[UR8].tnspB, R88, gsb0 ;  /* 0x40e0000824587df0 */ /* 0x000fe20008000858 */
[----:B------:R-:W-:Y:S01]  /*6110*/  UMOV UR10, UR8 ;  /* 0x00000008000a7c82 */ /* 0x000fe20008000000 */
[----:B------:R-:W-:Y:S01]  /*6120*/  UMOV UR11, 0x40000040 ;  /* 0x40000040000b7882 */ /* 0x000fe20000000000 */
[----:B------:R-:W3:Y:S01]  /*6130*/  MUFU.EX2 R33, R62 ;  /* 0x0000003e00217308 */ /* 0x000ee20000000800 */
[----:B------:R-:W-:Y:S01]  /*6140*/  UIADD3 UR8, UR6, 0x280, URZ ;  /* 0x0000028006087890 */ /* 0x000fe2000fffe03f */
[----:B-1----:R-:W-:-:S06]  /*6150*/  FFMA R59, R74, UR7, -R23 ;  /* 0x000000074a3b7c23 */ /* 0x002fcc0008000817 */
[----:B------:R-:W1:Y:S01]  /*6160*/  MUFU.EX2 R34, R63 ;  /* 0x0000003f00227308 */ /* 0x000e620000000800 */
[----:B--2---:R-:W-:Y:S01]  /*6170*/  @!P5 FMUL R32, R32, R32 ;  /* 0x000000202020d220 */ /* 0x004fe20000400000 */
[----:B------:R-:W-:-:S04]  /*6180*/  FSETP.GEU.AND P5, PT, R64, -126, PT ;  /* 0xc2fc00004000780b */ /* 0x000fc80003fae000 */
[----:B------:R-:W-:Y:S01]  /*6190*/  F2FP.F16.F32.PACK_AB R41, R32, R55 ;  /* 0x000000372029723e */ /* 0x000fe200000000ff */
[----:B---3--:R-:W-:Y:S01]  /*61a0*/  @!P4 FMUL R33, R33, R33 ;  /* 0x000000212121c220 */ /* 0x008fe20000400000 */
[----:B------:R-:W-:-:S07]  /*61b0*/  FSETP.GEU.AND P4, PT, R56, -126, PT ;  /* 0xc2fc00003800780b */ /* 0x000fce0003f8e000 */
[----:B------:R-:W-:Y:S01]  /*61c0*/  @!P5 FMUL R64, R64, 0.5 ;  /* 0x3f0000004040d820 */ /* 0x000fe20000400000 */
[----:B-1----:R-:W-:Y:S01]  /*61d0*/  @!P6 FMUL R34, R34, R34 ;  /* 0x000000222222e220 */ /* 0x002fe20000400000 */
[----:B------:R-:W-:Y:S02]  /*61e0*/  FSETP.GEU.AND P6, PT, R57, -126, PT ;  /* 0xc2fc00003900780b */ /* 0x000fe40003fce000 */
[----:B------:R-:W1:Y:S02]  /*61f0*/  MUFU.EX2 R35, R64 ;  /* 0x0000004000237308 */ /* 0x000e640000000800 */
[----:B------:R-:W-:Y:S01]  /*6200*/  F2FP.F16.F32.PACK_AB R43, R34, R33 ;  /* 0x00000021222b723e */ /* 0x000fe200000000ff */
[----:B------:R-:W-:-:S06]  /*6210*/  @!P4 FMUL R56, R56, 0.5 ;  /* 0x3f0000003838c820 */ /* 0x000fcc0000400000 */
[----:B------:R-:W2:Y:S02]  /*6220*/  MUFU.EX2 R56, R56 ;  /* 0x0000003800387308 */ /* 0x000ea40000000800 */
[----:B------:R-:W-:Y:S01]  /*6230*/  @!P6 FMUL R57, R57, 0.5 ;  /* 0x3f0000003939e820 */ /* 0x000fe20000400000 */
[----:B-1----:R-:W-:Y:S01]  /*6240*/  @!P5 FMUL R35, R35, R35 ;  /* 0x000000232323d220 */ /* 0x002fe20000400000 */
[----:B------:R-:W-:-:S04]  /*6250*/  FSETP.GEU.AND P5, PT, R69, -126, PT ;  /* 0xc2fc00004500780b */ /* 0x000fc80003fae000 */
[----:B------:R-:W1:Y:S01]  /*6260*/  MUFU.EX2 R57, R57 ;  /* 0x0000003900397308 */ /* 0x000e620000000800 */
[----:B--2---:R-:W-:Y:S01]  /*6270*/  @!P4 FMUL R56, R56, R56 ;  /* 0x000000383838c220 */ /* 0x004fe20000400000 */
[----:B------:R-:W-:-:S07]  /*6280*/  FSETP.GEU.AND P4, PT, R66, -126, PT ;  /* 0xc2fc00004200780b */ /* 0x000fce0003f8e000 */
[----:B------:R-:W-:Y:S01]  /*6290*/  @!P5 FMUL R69, R69, 0.5 ;  /* 0x3f0000004545d820 */ /* 0x000fe20000400000 */
[----:B------:R-:W-:Y:S01]  /*62a0*/  F2FP.F16.F32.PACK_AB R48, R56, R35 ;  /* 0x000000233830723e */ /* 0x000fe200000000ff */
[----:B------:R-:W-:Y:S01]  /*62b0*/  FADD R35, R28, R35 ;  /* 0x000000231c237221 */ /* 0x000fe20000000000 */
[----:B-1----:R-:W-:Y:S01]  /*62c0*/  @!P6 FMUL R57, R57, R57 ;  /* 0x000000393939e220 */ /* 0x002fe20000400000 */
[----:B------:R-:W-:Y:S02]  /*62d0*/  FSETP.GEU.AND P6, PT, R67, -126, PT ;  /* 0xc2fc00004300780b */ /* 0x000fe40003fce000 */
[----:B------:R-:W-:Y:S01]  /*62e0*/  FADD R56, R35, R56 ;  /* 0x0000003823387221 */ /* 0x000fe20000000000 */
[----:B------:R-:W-:Y:S01]  /*62f0*/  @!P4 FMUL R66, R66, 0.5 ;  /* 0x3f0000004242c820 */ /* 0x000fe20000400000 */
[----:B------:R-:W-:Y:S02]  /*6300*/  WARPGROUP.DEPBAR.LE gsb0, 0x0 ;  /* 0x00008000000079c5 */ /* 0x000fe40000010000 */
[----:B------:R-:W-:Y:S01]  /*6310*/  WARPGROUP.ARRIVE ;  /* 0x00000000000079c5 */ /* 0x000fe20000000000 */
[----:B------:R-:W1:Y:S01]  /*6320*/  MUFU.EX2 R38, R69 ;  /* 0x0000004500267308 */ /* 0x000e620000000800 */
[----:B------:R-:W-:-:S05]  /*6330*/  FFMA R39, R70, UR7, -R23 ;  /* 0x0000000746277c23 */ /* 0x000fca0008000817 */
[----:B------:R-:W-:Y:S01]  /*6340*/  @!P6 FMUL R67, R67, 0.5 ;  /* 0x3f0000004343e820 */ /* 0x000fe20000400000 */
[----:B------:R-:W-:Y:S01]  /*6350*/  FFMA R23, R86, UR7, -R23 ;  /* 0x0000000756177c23 */ /* 0x000fe20008000817 */
[----:B------:R-:W-:Y:S01]  /*6360*/  HGMMA.64x64x16.F32 R88, R40, gdesc[UR8].tnspB, R88, gsb0 ;  /* 0x40e0000828587df0 */ /* 0x000fe20008000858 */
[----:B------:R-:W-:Y:S01]  /*6370*/  UMOV UR10, UR8 ;  /* 0x00000008000a7c82 */ /* 0x000fe20008000000 */
[----:B------:R-:W-:Y:S01]  /*6380*/  UMOV UR11, 0x40000040 ;  /* 0x40000040000b7882 */ /* 0x000fe20000000000 */
[----:B------:R-:W2:Y:S01]  /*6390*/  MUFU.EX2 R36, R66 ;  /* 0x0000004200247308 */ /* 0x000ea20000000800 */
[----:B------:R-:W-:Y:S02]  /*63a0*/  UIADD3 UR8, UR6, 0x300, URZ ;  /* 0x0000030006087890 */ /* 0x000fe4000fffe03f */
[----:B------:R-:W-:-:S05]  /*63b0*/  UIADD3 UR6, UR6, 0x380, URZ ;  /* 0x0000038006067890 */ /* 0x000fca000fffe03f */
[----:B------:R-:W3:Y:S01]  /*63c0*/  MUFU.EX2 R37, R67 ;  /* 0x0000004300257308 */ /* 0x000ee20000000800 */
[----:B-1----:R-:W-:Y:S01]  /*63d0*/  @!P5 FMUL R38, R38, R38 ;  /* 0x000000262626d220 */ /* 0x002fe20000400000 */
[----:B------:R-:W-:-:S04]  /*63e0*/  FSETP.GEU.AND P5, PT, R39, -126, PT ;  /* 0xc2fc00002700780b */ /* 0x000fc80003fae000 */
[----:B------:R-:W-:Y:S01]  /*63f0*/  F2FP.F16.F32.PACK_AB R50, R38, R57 ;  /* 0x000000392632723e */ /* 0x000fe200000000ff */
[----:B------:R-:W-:Y:S01]  /*6400*/  FADD R57, R56, R57 ;  /* 0x0000003938397221 */ /* 0x000fe20000000000 */
[----:B--2---:R-:W-:Y:S01]  /*6410*/  @!P4 FMUL R36, R36, R36 ;  /* 0x000000242424c220 */ /* 0x004fe20000400000 */
[----:B------:R-:W-:Y:S02]  /*6420*/  FSETP.GEU.AND P4, PT, R58, -126, PT ;  /* 0xc2fc00003a00780b */ /* 0x000fe40003f8e000 */
[----:B------:R-:W-:-:S04]  /*6430*/  FADD R57, R57, R38 ;  /* 0x0000002639397221 */ /* 0x000fc80000000000 */
[----:B------:R-:W-:Y:S01]  /*6440*/  @!P5 FMUL R39, R39, 0.5 ;  /* 0x3f0000002727d820 */ /* 0x000fe20000400000 */
[----:B---3--:R-:W-:Y:S01]  /*6450*/  @!P6 FMUL R37, R37, R37 ;  /* 0x000000252525e220 */ /* 0x008fe20000400000 */
[----:B------:R-:W-:-:S04]  /*6460*/  FSETP.GEU.AND P6, PT, R72, -126, PT ;  /* 0xc2fc00004800780b */ /* 0x000fc80003fce000 */
[----:B------:R-:W1:Y:S01]  /*6470*/  MUFU.EX2 R39, R39 ;  /* 0x0000002700277308 */ /* 0x000e620000000800 */
[----:B------:R-:W-:Y:S01]  /*6480*/  F2FP.F16.F32.PACK_AB R49, R37, R36 ;  /* 0x000000242531723e */ /* 0x000fe200000000ff */
[----:B------:R-:W-:-:S06]  /*6490*/  @!P4 FMUL R58, R58, 0.5 ;  /* 0x3f0000003a3ac820 */ /* 0x000fcc0000400000 */
[----:B------:R-:W2:Y:S01]  /*64a0*/  MUFU.EX2 R58, R58 ;  /* 0x0000003a003a7308 */ /* 0x000ea20000000800 */
[----:B------:R-:W-:Y:S01]  /*64b0*/  @!P6 FMUL R72, R72, 0.5 ;  /* 0x3f0000004848e820 */ /* 0x000fe20000400000 */
[----:B-1----:R-:W-:Y:S01]  /*64c0*/  @!P5 FMUL R39, R39, R39 ;  /* 0x000000272727d220 */ /* 0x002fe20000400000 */
[----:B------:R-:W-:Y:S01]  /*64d0*/  FSETP.GEU.AND P5, PT, R73, -126, PT ;  /* 0xc2fc00004900780b */ /* 0x000fe20003fae000 */
[----:B--2---:R-:W-:Y:S01]  /*64e0*/  @!P4 FMUL R58, R58, R58 ;  /* 0x0000003a3a3ac220 */ /* 0x004fe20000400000 */
[----:B------:R-:W-:-:S04]  /*64f0*/  FSETP.GEU.AND P4, PT, R76, -126, PT ;  /* 0xc2fc00004c00780b */ /* 0x000fc80003f8e000 */
[----:B------:R-:W-:-:S07]  /*6500*/  F2FP.F16.F32.PACK_AB R51, R58, R39 ;  /* 0x000000273a33723e */ /* 0x000fce00000000ff */
[----:B------:R-:W-:Y:S02]  /*6510*/  @!P5 FMUL R73, R73, 0.5 ;  /* 0x3f0000004949d820 */ /* 0x000fe40000400000 */
[----:B------:R-:W-:Y:S01]  /*6520*/  @!P4 FMUL R76, R76, 0.5 ;  /* 0x3f0000004c4cc820 */ /* 0x000fe20000400000 */
[----:B------:R-:W-:Y:S02]  /*6530*/  WARPGROUP.DEPBAR.LE gsb0, 0x0 ;  /* 0x00008000000079c5 */ /* 0x000fe40000010000 */
[----:B------:R-:W-:Y:S01]  /*6540*/  WARPGROUP.ARRIVE ;  /* 0x00000000000079c5 */ /* 0x000fe20000000000 */
[----:B------:R-:W1:Y:S05]  /*6550*/  MUFU.EX2 R43, R73 ;  /* 0x00000049002b7308 */ /* 0x000e6a0000000800 */
[----:B------:R-:W-:Y:S01]  /*6560*/  HGMMA.64x64x16.F32 R88, R48, gdesc[UR8].tnspB, R88, gsb0 ;  /* 0x40e0000830587df0 */ /* 0x000fe20008000858 */
[----:B------:R-:W-:Y:S01]  /*6570*/  UMOV UR10, UR8 ;  /* 0x00000008000a7c82 */ /* 0x000fe20008000000 */
[----:B------:R-:W-:Y:S01]  /*6580*/  UMOV UR11, 0x40000040 ;  /* 0x40000040000b7882 */ /* 0x000fe20000000000 */
[----:B------:R-:W2:Y:S08]  /*6590*/  MUFU.EX2 R40, R72 ;  /* 0x0000004800287308 */ /* 0x000eb00000000800 */
        /* <DEDUP_REMOVED lines=9> */
[----:B------:R-:W-:Y:S02]  /*6630*/  FSETP.GEU.AND P4, PT, R60, -126, PT ;  /* 0xc2fc00003c00780b */ /* 0x000fe40003f8e000 */
[----:B------:R-:W-:Y:S01]  /*6640*/  FADD R40, R40, R43 ;  /* 0x0000002b28287221 */ /* 0x000fe20000000000 */
[----:B------:R-:W1:Y:S01]  /*6650*/  MUFU.EX2 R59, R59 ;  /* 0x0000003b003b7308 */ /* 0x000e620000000800 */
[----:B------:R-:W-:-:S07]  /*6660*/  @!P6 FMUL R77, R77, 0.5 ;  /* 0x3f0000004d4de820 */ /* 0x000fce0000400000 */
[----:B------:R-:W2:Y:S02]  /*6670*/  MUFU.EX2 R42, R77 ;  /* 0x0000004d002a7308 */ /* 0x000ea40000000800 */
[----:B------:R-:W-:-:S06]  /*6680*/  @!P4 FMUL R60, R60, 0.5 ;  /* 0x3f0000003c3cc820 */ /* 0x000fcc0000400000 */
        /* <DEDUP_REMOVED lines=8> */
[----:B---3--:R-:W-:-:S03]  /*6710*/  @!P4 FMUL R60, R60, R60 ;  /* 0x0000003c3c3cc220 */ /* 0x008fc60000400000 */
[----:B------:R-:W-:Y:S02]  /*6720*/  FADD R41, R41, R42 ;  /* 0x0000002a29297221 */ /* 0x000fe40000000000 */
[----:B------:R-:W-:Y:S01]  /*6730*/  F2FP.F16.F32.PACK_AB R45, R60, R59 ;  /* 0x0000003b3c2d723e */ /* 0x000fe200000000ff */
[----:B------:R-:W-:Y:S01]  /*6740*/  @!P6 FMUL R78, R78, 0.5 ;  /* 0x3f0000004e4ee820 */ /* 0x000fe20000400000 */
[----:B------:R-:W-:-:S03]  /*6750*/  WARPGROUP.DEPBAR.LE gsb0, 0x0 ;  /* 0x00008000000079c5 */ /* 0x000fc60000010000 */
[----:B------:R-:W1:Y:S01]  /*6760*/  MUFU.EX2 R48, R78 ;  /* 0x0000004e00307308 */ /* 0x000e620000000800 */
[--C-:B------:R-:W-:Y:S01]  /*6770*/  FFMA R50, R80, UR7, -R21.reuse ;  /* 0x0000000750327c23 */ /* 0x100fe20008000815 */
[----:B------:R-:W-:Y:S01]  /*6780*/  FFMA R21, R84, UR7, -R21 ;  /* 0x0000000754157c23 */ /* 0x000fe20008000815 */
[----:B------:R-:W-:-:S03]  /*6790*/  UMOV UR7, 0x40000040 ;  /* 0x4000004000077882 */ /* 0x000fc60000000000 */
[----:B------:R-:W-:Y:S02]  /*67a0*/  FSETP.GEU.AND P4, PT, R50, -126, PT ;  /* 0xc2fc00003200780b */ /* 0x000fe40003f8e000 */
[----:B------:R-:W2:Y:S01]  /*67b0*/  MUFU.EX2 R49, R79 ;  /* 0x0000004f00317308 */ /* 0x000ea20000000800 */
[----:B-1----:R-:W-:Y:S01]  /*67c0*/  @!P6 FMUL R48, R48, R48 ;  /* 0x000000303030e220 */ /* 0x002fe20000400000 */
[----:B------:R-:W-:-:S09]  /*67d0*/  FSETP.GEU.AND P6, PT, R81, -126, PT ;  /* 0xc2fc00005100780b */ /* 0x000fd20003fce000 */
[----:B------:R-:W-:Y:S01]  /*67e0*/  @!P4 FMUL R50, R50, 0.5 ;  /* 0x3f0000003232c820 */ /* 0x000fe20000400000 */
[----:B--2---:R-:W-:-:S05]  /*67f0*/  @!P5 FMUL R49, R49, R49 ;  /* 0x000000313131d220 */ /* 0x004fca0000400000 */
[----:B------:R-:W1:Y:S01]  /*6800*/  MUFU.EX2 R50, R50 ;  /* 0x0000003200327308 */ /* 0x000e620000000800 */
[----:B------:R-:W-:Y:S02]  /*6810*/  FSETP.GEU.AND P5, PT, R85, -126, PT ;  /* 0xc2fc00005500780b */ /* 0x000fe40003fae000 */
[----:B------:R-:W-:Y:S01]  /*6820*/  F2FP.F16.F32.PACK_AB R47, R49, R48 ;  /* 0x00000030312f723e */ /* 0x000fe200000000ff */
[----:B------:R-:W-:-:S03]  /*6830*/  @!P6 FMUL R81, R81, 0.5 ;  /* 0x3f0000005151e820 */ /* 0x000fc60000400000 */
[----:B------:R-:W-:Y:S01]  /*6840*/  WARPGROUP.ARRIVE ;  /* 0x00000000000079c5 */ /* 0x000fe20000000000 */
[----:B------:R-:W2:Y:S05]  /*6850*/  MUFU.EX2 R13, R81 ;  /* 0x00000051000d7308 */ /* 0x000eaa0000000800 */
[----:B------:R-:W-:Y:S01]  /*6860*/  HGMMA.64x64x16.F32 R88, R44, gdesc[UR8].tnspB, R88, gsb0 ;  /* 0x40e000082c587df0 */ /* 0x000fe20008000858 */
[----:B------:R-:W-:Y:S01]  /*6870*/  @!P5 FMUL R85, R85, 0.5 ;  /* 0x3f0000005555d820 */ /* 0x000fe20000400000 */
[----:B-1----:R-:W-:Y:S01]  /*6880*/  @!P4 FMUL R50, R50, R50 ;  /* 0x000000323232c220 */ /* 0x002fe20000400000 */
[----:B------:R-:W-:Y:S02]  /*6890*/  FSETP.GEU.AND P4, PT, R21, -126, PT ;  /* 0xc2fc00001500780b */ /* 0x000fe40003f8e000 */
[----:B------:R-:W1:Y:S01]  /*68a0*/  MUFU.EX2 R15, R85 ;  /* 0x00000055000f7308 */ /* 0x000e620000000800 */
[----:B--2---:R-:W-:Y:S01]  /*68b0*/  @!P6 FMUL R13, R13, R13 ;  /* 0x0000000d0d0de220 */ /* 0x004fe20000400000 */
[----:B------:R-:W-:-:S09]  /*68c0*/  FSETP.GEU.AND P6, PT, R82, -126, PT ;  /* 0xc2fc00005200780b */ /* 0x000fd20003fce000 */
[----:B------:R-:W-:Y:S01]  /*68d0*/  @!P4 FMUL R21, R21, 0.5 ;  /* 0x3f0000001515c820 */ /* 0x000fe20000400000 */
[----:B------:R-:W-:Y:S01]  /*68e0*/  F2FP.F16.F32.PACK_AB R52, R13, R50 ;  /* 0x000000320d34723e */ /* 0x000fe200000000ff */
[----:B------:R-:W-:Y:S02]  /*68f0*/  FADD R50, R41, R50 ;  /* 0x0000003229327221 */ /* 0x000fe40000000000 */
[----:B------:R2:W3:Y:S01]  /*6900*/  MUFU.EX2 R22, R21 ;  /* 0x0000001500167308 */ /* 0x0004e20000000800 */
[----:B-1----:R-:W-:Y:S01]  /*6910*/  @!P5 FMUL R15, R15, R15 ;  /* 0x0000000f0f0fd220 */ /* 0x002fe20000400000 */
[----:B------:R-:W-:Y:S01]  /*6920*/  FSETP.GEU.AND P5, PT, R83, -126, PT ;  /* 0xc2fc00005300780b */ /* 0x000fe20003fae000 */
[----:B------:R-:W-:Y:S01]  /*6930*/  FADD R13, R50, R13 ;  /* 0x0000000d320d7221 */ /* 0x000fe20000000000 */
[----:B------:R-:W-:Y:S01]  /*6940*/  @!P6 FMUL R82, R82, 0.5 ;  /* 0x3f0000005252e820 */ /* 0x000fe20000400000 */
[----:B--2---:R-:W-:-:S04]  /*6950*/  FADD R21, R54, R55 ;  /* 0x0000003736157221 */ /* 0x004fc80000000000 */
[----:B------:R-:W-:Y:S01]  /*6960*/  FADD R32, R21, R32 ;  /* 0x0000002015207221 */ /* 0x000fe20000000000 */
[----:B------:R-:W-:-:S05]  /*6970*/  IMAD R21, R7, 0x8, R14 ;  /* 0x0000000807157824 */ /* 0x000fca00078e020e */
[----:B------:R-:W-:Y:S01]  /*6980*/  @!P5 FMUL R83, R83, 0.5 ;  /* 0x3f0000005353d820 */ /* 0x000fe20000400000 */
[----:B------:R-:W-:Y:S02]  /*6990*/  VIADD R7, R7, 0x1 ;  /* 0x0000000107077836 */ /* 0x000fe40000000000 */
[----:B---3--:R-:W-:Y:S01]  /*69a0*/  @!P4 FMUL R22, R22, R22 ;  /* 0x000000161616c220 */ /* 0x008fe20000400000 */
[----:B------:R-:W-:Y:S01]  /*69b0*/  FSETP.GEU.AND P4, PT, R87, -126, PT ;  /* 0xc2fc00005700780b */ /* 0x000fe20003f8e000 */
[----:B------:R-:W-:Y:S01]  /*69c0*/  FADD R33, R32, R33 ;  /* 0x0000002120217221 */ /* 0x000fe20000000000 */
[----:B------:R-:W-:Y:S01]  /*69d0*/  PRMT R21, RZ, 0x654, R21 ;  /* 0x00000654ff157816 */ /* 0x000fe20000000015 */
[----:B------:R-:W1:Y:S01]  /*69e0*/  MUFU.EX2 R83, R83 ;  /* 0x0000005300537308 */ /* 0x000e620000000800 */
[----:B------:R-:W-:Y:S01]  /*69f0*/  F2FP.F16.F32.PACK_AB R54, R15, R22 ;  /* 0x000000160f36723e */ /* 0x000fe200000000ff */
[----:B------:R-:W-:Y:S01]  /*6a00*/  FADD R33, R33, R34 ;  /* 0x0000002221217221 */ /* 0x000fe20000000000 */
[----:B------:R-:W-:Y:S01]  /*6a10*/  FADD R22, R13, R22 ;  /* 0x000000160d167221 */ /* 0x000fe20000000000 */
[----:B------:R-:W-:-:S02]  /*6a20*/  ISETP.NE.AND P3, PT, R7, 0x4, PT ;  /* 0x000000040700780c */ /* 0x000fc40003f65270 */
[----:B------:R-:W-:Y:S01]  /*6a30*/  FADD R36, R33, R36 ;  /* 0x0000002421247221 */ /* 0x000fe20000000000 */
[----:B------:R-:W-:Y:S01]  /*6a40*/  FADD R15, R22, R15 ;  /* 0x0000000f160f7221 */ /* 0x000fe20000000000 */
[----:B------:R-:W-:Y:S02]  /*6a50*/  SEL R7, R7, RZ, P3 ;  /* 0x000000ff07077207 */ /* 0x000fe40001800000 */
[----:B------:R-:W-:Y:S01]  /*6a60*/  @!P4 FMUL R87, R87, 0.5 ;  /* 0x3f0000005757c820 */ /* 0x000fe20000400000 */
[----:B------:R-:W-:-:S04]  /*6a70*/  FADD R36, R36, R37 ;  /* 0x0000002524247221 */ /* 0x000fc80000000000 */
[----:B------:R-:W-:Y:S01]  /*6a80*/  FADD R39, R36, R39 ;  /* 0x0000002724277221 */ /* 0x000fe20000000000 */
[----:B------:R-:W2:Y:S01]  /*6a90*/  MUFU.EX2 R87, R87 ;  /* 0x0000005700577308 */ /* 0x000ea20000000800 */
[----:B-1----:R-:W-:Y:S02]  /*6aa0*/  @!P5 FMUL R83, R83, R83 ;  /* 0x000000535353d220 */ /* 0x002fe40000400000 */
[----:B------:R-:W-:-:S04]  /*6ab0*/  FADD R58, R39, R58 ;  /* 0x0000003a273a7221 */ /* 0x000fc80000000000 */
[----:B------:R-:W-:-:S04]  /*6ac0*/  FADD R59, R58, R59 ;  /* 0x0000003b3a3b7221 */ /* 0x000fc80000000000 */
[----:B------:R-:W-:-:S04]  /*6ad0*/  FADD R59, R59, R60 ;  /* 0x0000003c3b3b7221 */ /* 0x000fc80000000000 */
[----:B------:R-:W-:Y:S01]  /*6ae0*/  FADD R48, R59, R48 ;  /* 0x000000303b307221 */ /* 0x000fe20000000000 */
[----:B--2---:R-:W-:Y:S01]  /*6af0*/  @!P4 FMUL R87, R87, R87 ;  /* 0x000000575757c220 */ /* 0x004fe20000400000 */
[C---:B------:R-:W-:Y:S02]  /*6b00*/  ISETP.NE.AND P4, PT, R17.reuse, 0x4, PT ;  /* 0x000000041100780c */ /* 0x040fe40003f85270 */
[----:B------:R-:W-:Y:S01]  /*6b10*/  FADD R48, R48, R49 ;  /* 0x0000003130307221 */ /* 0x000fe20000000000 */
[----:B------:R-:W-:Y:S02]  /*6b20*/  WARPGROUP.DEPBAR.LE gsb0, 0x0 ;  /* 0x00008000000079c5 */ /* 0x000fe40000010000 */
[----:B------:R-:W1:Y:S01]  /*6b30*/  MUFU.EX2 R45, R82 ;  /* 0x00000052002d7308 */ /* 0x000e620000000800 */
[----:B------:R-:W-:Y:S02]  /*6b40*/  SEL R13, RZ, 0x1, P4 ;  /* 0x00000001ff0d7807 */ /* 0x000fe40002000000 */
[----:B------:R-:W-:-:S02]  /*6b50*/  SEL R17, R17, RZ, P4 ;  /* 0x000000ff11117207 */ /* 0x000fc40002000000 */
[----:B------:R-:W-:Y:S01]  /*6b60*/  LOP3.LUT R4, R4, R13, RZ, 0x3c, !PT ;  /* 0x0000000d04047212 */ /* 0x000fe200078e3cff */
[----:B-1----:R-:W-:Y:S01]  /*6b70*/  @!P6 FMUL R45, R45, R45 ;  /* 0x0000002d2d2de220 */ /* 0x002fe20000400000 */
[----:B------:R-:W-:-:S03]  /*6b80*/  FSETP.GEU.AND P6, PT, R23, -126, PT ;  /* 0xc2fc00001700780b */ /* 0x000fc60003fce000 */
[----:B------:R-:W-:Y:S01]  /*6b90*/  FADD R48, R48, R45 ;  /* 0x0000002d30307221 */ /* 0x000fe20000000000 */
[----:B------:R-:W-:-:S03]  /*6ba0*/  F2FP.F16.F32.PACK_AB R53, R83, R45 ;  /* 0x0000002d5335723e */ /* 0x000fc600000000ff */
[----:B------:R-:W-:-:S06]  /*6bb0*/  FADD R48, R48, R83 ;  /* 0x0000005330307221 */ /* 0x000fcc0000000000 */
[----:B------:R-:W-:-:S06]  /*6bc0*/  @!P6 FMUL R23, R23, 0.5 ;  /* 0x3f0000001717e820 */ /* 0x000fcc0000400000 */
[----:B------:R-:W1:Y:S02]  /*6bd0*/  MUFU.EX2 R23, R23 ;  /* 0x0000001700177308 */ /* 0x000e640000000800 */
[----:B-1----:R-:W-:-:S04]  /*6be0*/  @!P6 FMUL R23, R23, R23 ;  /* 0x000000171717e220 */ /* 0x002fc80000400000 */
[----:B------:R-:W-:Y:S01]  /*6bf0*/  FADD R48, R48, R23 ;  /* 0x0000001730307221 */ /* 0x000fe20000000000 */
[----:B------:R-:W-:-:S03]  /*6c00*/  F2FP.F16.F32.PACK_AB R55, R87, R23 ;  /* 0x000000175737723e */ /* 0x000fc600000000ff */
[----:B------:R-:W-:Y:S01]  /*6c10*/  FADD R13, R48, R87 ;  /* 0x00000057300d7221 */ /* 0x000fe20000000000 */
[----:B------:R-:W-:-:S06]  /*6c20*/  WARPGROUP.ARRIVE ;  /* 0x00000000000079c5 */ /* 0x000fcc0000000000 */
[----:B------:R-:W-:Y:S03]  /*6c30*/  HGMMA.64x64x16.F32 R88, R52, gdesc[UR4].tnspB, R88, gsb0 ;  /* 0x40e0000434587df0 */ /* 0x000fe60008000858 */
[----:B------:R-:W-:Y:S02]  /*6c40*/  WARPGROUP.DEPBAR.LE gsb0, 0x0 ;  /* 0x00008000000079c5 */ /* 0x000fe40000010000 */
[----:B------:R1:W-:Y:S01]  /*6c50*/  SYNCS.ARRIVE.TRANS64.RED.A1T0 RZ, [R21+URZ], RZ ;  /* 0x000000ff15ff79a7 */ /* 0x0003e2000810043f */
[----:B------:R-:W-:Y:S05]  /*6c60*/  @P2 BRA `(.L_x_31) ;  /* 0x0000000000a02947 */ /* 0x000fea0003800000 */
[----:B------:R-:W-:Y:S01]  /*6c70*/  ISETP.LT.OR P2, PT, R8, 0x1, !P0 ;  /* 0x000000010800780c */ /* 0x000fe20004741670 */
[----:B------:R-:W-:-:S12]  /*6c80*/  BSSY B0, `(.L_x_32) ;  /* 0x0000025000007945 */ /* 0x000fd80003800000 */
[----:B------:R-:W-:Y:S05]  /*6c90*/  @P2 BRA `(.L_x_33) ;  /* 0x00000000008c2947 */ /* 0x000fea0003800000 */
[----:B------:R-:W-:Y:S01]  /*6ca0*/  ISETP.NE.AND P3, PT, R0, RZ, PT ;  /* 0x000000ff0000720c */ /* 0x000fe20003f65270 */
[----:B-1----:R-:W-:Y:S01]  /*6cb0*/  IMAD R21, R5, 0x8, R2 ;  /* 0x0000000805157824 */ /* 0x002fe200078e0202 */
[----:B------:R-:W-:-:S11]  /*6cc0*/  SHF.L.U32 R22, R6, 0x1f, RZ ;  /* 0x0000001f06167819 */ /* 0x000fd600000006ff */
.L_x_34:
        /* <DEDUP_REMOVED lines=10> */
.L_x_35:
        /* <DEDUP_REMOVED lines=10> */
[----:B------:R-:W-:Y:S01]  /*6e10*/  UMOV UR12, UR36 ;  /* 0x00000024000c7c82 */ /* 0x000fe20008000000 */
[----:B------:R-:W-:Y:S01]  /*6e20*/  UMOV UR13, UR37 ;  /* 0x00000025000d7c82 */ /* 0x000fe20008000000 */
[----:B------:R-:W-:-:S02]  /*6e30*/  ISETP.NE.AND P2, PT, R5, 0x4, PT ;  /* 0x000000040500780c */ /* 0x000fc40003f45270 */
[----:B------:R-:W-:Y:S01]  /*6e40*/  USHF.L.U32 UR11, UR11, 0x7, URZ ;  /* 0x000000070b0b7899 */ /* 0x000fe2000800063f */
[----:B------:R-:W-:Y:S01]  /*6e50*/  IADD3 R9, R9, 0x1, RZ ;  /* 0x0000000109097810 */ /* 0x000fe20007ffe0ff */
[----:B------:R-:W-:Y:S01]  /*6e60*/  UIADD3 UR9, UR9, 0x12000, URZ ;  /* 0x0001200009097890 */ /* 0x000fe2000fffe03f */
[----:B------:R-:W-:Y:S01]  /*6e70*/  SEL R21, RZ, 0x1, P2 ;  /* 0x00000001ff157807 */ /* 0x000fe20001000000 */
[----:B------:R-:W-:Y:S01]  /*6e80*/  UIADD3 UR8, UR8, 0x2000, URZ ;  /* 0x0000200008087890 */ /* 0x000fe2000fffe03f */
[----:B------:R-:W-:Y:S02]  /*6e90*/  SEL R5, R5, RZ, P2 ;  /* 0x000000ff05057207 */ /* 0x000fe40001000000 */
[----:B------:R-:W-:-:S06]  /*6ea0*/  LOP3.LUT R6, R6, R21, RZ, 0x3c, !PT ;  /* 0x0000001506067212 */ /* 0x000fcc00078e3cff */
[----:B------:R2:W-:Y:S02]  /*6eb0*/  UTMALDG.4D [UR8], [UR6], desc[UR18] ;  /* 0x00001208060075b4 */ /* 0x0005e40008019000 */
[----:B--2---:R-:W-:Y:S01]  /*6ec0*/  NOP ;  /* 0x0000000000007918 */ /* 0x004fe20000000000 */
.L_x_33:
[----:B------:R-:W-:Y:S05]  /*6ed0*/  BSYNC B0 ;  /* 0x0000000000007941 */ /* 0x000fea0003800000 */
.L_x_32:
[----:B------:R-:W-:-:S07]  /*6ee0*/  VIADD R8, R8, 0xffffffff ;  /* 0xffffffff08087836 */ /* 0x000fce0000000000 */
.L_x_31:
[----:B------:R-:W-:Y:S01]  /*6ef0*/  VIADD R12, R12, 0x80 ;  /* 0x000000800c0c7836 */ /* 0x000fe20000000000 */
[----:B------:R-:W-:Y:S01]  /*6f00*/  MOV R23, R18 ;  /* 0x0000001200177202 */ /* 0x000fe20000000f00 */
[----:B-1----:R-:W-:Y:S01]  /*6f10*/  IMAD.MOV.U32 R21, RZ, RZ, R19 ;  /* 0x000000ffff157224 */ /* 0x002fe200078e0013 */
[----:B------:R-:W-:Y:S06]  /*6f20*/  @P1 BRA `(.L_x_36) ;  /* 0xffffffd0009c1947 */ /* 0x000fec000383ffff */
.L_x_24:
[----:B------:R-:W-:-:S13]  /*6f30*/  ISETP.GE.AND P1, PT, R20, 0x1, PT ;  /* 0x000000011400780c */ /* 0x000fda0003f26270 */
[----:B------:R-:W-:Y:S05]  /*6f40*/  @!P1 BRA `(.L_x_37) ;  /* 0x00000038004c9947 */ /* 0x000fea0003800000 */
[----:B------:R-:W-:Y:S01]  /*6f50*/  IMAD.MOV.U32 R22, RZ, RZ, R18 ;  /* 0x000000ffff167224 */ /* 0x000fe200078e0012 */
[----:B-1----:R-:W-:Y:S02]  /*6f60*/  MOV R21, R19 ;  /* 0x0000001300157202 */ /* 0x002fe40000000f00 */
[----:B------:R-:W-:-:S07]  /*6f70*/  LOP3.LUT R120, R16, 0x1f, RZ, 0xc0, !PT ;  /* 0x0000001f10787812 */ /* 0x000fce00078ec0ff */
.L_x_51:
[----:B------:R-:W-:Y:S01]  /*6f80*/  IMAD R19, R17, 0x8, R2 ;  /* 0x0000000811137824 */ /* 0x000fe200078e0202 */
[----:B------:R-:W-:-:S07]  /*6f90*/  SHF.L.U32 R18, R4, 0x1f, RZ ;  /* 0x0000001f04127819 */ /* 0x000fce00000006ff */
.L_x_38:
[----:B-1----:R1:W2:Y:S02]  /*6fa0*/  SYNCS.PHASECHK.TRANS64.TRYWAIT P1, [R19+URZ+0x12000], R18 ;  /* 0x01200012130075a7 */ /* 0x0022a4000802017f */
[----:B--2---:R-:W-:Y:S05]  /*6fb0*/  @!P1 NANOSLEEP.SYNCS 0x989680 ;  /* 0x009896800000995d */ /* 0x004fea0003900000 */
[----:B------:R-:W2:Y:S02]  /*6fc0*/  @!P1 SYNCS.PHASECHK.TRANS64 P1, [R19+URZ+0x12000], R18 ;  /* 0x01200012130095a7 */ /* 0x000ea4000802007f */
[----:B--2---:R-:W-:Y:S05]  /*6fd0*/  @!P1 BRA `(.L_x_38) ;  /* 0xfffffffc00f09947 */ /* 0x004fea000383ffff */
[----:B------:R-:W-:Y:S05]  /*6fe0*/  WARPSYNC.ALL ;  /* 0x0000000000007948 */ /* 0x000fea0003800000 */
[----:B-1----:R-:W-:Y:S01]  /*6ff0*/  IMAD.MOV.U32 R19, RZ, RZ, 0x40000040 ;  /* 0x40000040ff137424 */ /* 0x002fe200078e00ff */
[----:B------:R-:W-:Y:S01]  /*7000*/  LEA R18, R17, UR28, 0xa ;  /* 0x0000001c11127c11 */ /* 0x000fe2000f8e50ff */
[----:B------:R-:W-:Y:S01]  /*7010*/  WARPGROUP.ARRIVE ;  /* 0x00000000000079c5 */ /* 0x000fe20000000000 */
[----:B------:R-:W-:Y:S01]  /*7020*/  IMAD.MOV.U32 R123, RZ, RZ, 0x40000040 ;  /* 0x40000040ff7b7424 */ /* 0x000fe200078e00ff */
[----:B------:R-:W-:Y:S02]  /*7030*/  ISETP.NE.AND P1, PT, R10, RZ, PT ;  /* 0x000000ff0a00720c */ /* 0x000fe40003f25270 */
[----:B------:R-:W-:-:S02]  /*7040*/  R2UR UR26, R18 ;  /* 0x00000000121a72ca */ /* 0x000fc400000e0000 */
[----:B------:R-:W-:Y:S01]  /*7050*/  R2UR UR27, R19 ;  /* 0x00000000131b72ca */ /* 0x000fe200000e0000 */
[----:B------:R-:W-:Y:S01]  /*7060*/  IMAD.MOV.U32 R19, RZ, RZ, 0x40000040 ;  /* 0x40000040ff137424 */ /* 0x000fe200078e00ff */
[----:B------:R-:W-:Y:S02]  /*7070*/  IADD3 R122, R18, 0x2, RZ ;  /* 0x00000002127a7810 */ /* 0x000fe40007ffe0ff */
[----:B------:R-:W-:Y:S02]  /*7080*/  R2UR UR7, R123 ;  /* 0x000000007b0772ca */ /* 0x000fe400000e0000 */
[----:B------:R-:W-:Y:S01]  /*7090*/  R2UR UR6, R122 ;  /* 0x000000007a0672ca */ /* 0x000fe200000e0000 */
[C---:B------:R-:W-:Y:S01]  /*70a0*/  VIADD R122, R18.reuse, 0x4 ;  /* 0x00000004127a7836 */ /* 0x040fe20000000000 */
[----:B------:R-:W-:Y:S01]  /*70b0*/  MOV R123, 0x40000040 ;  /* 0x40000040007b7802 */ /* 0x000fe20000000f00 */
[----:B------:R-:W-:Y:S01]  /*70c0*/  VIADD R18, R18, 0x6 ;  /* 0x0000000612127836 */ /* 0x000fe20000000000 */
[----:B------:R-:W-:-:S02]  /*70d0*/  R2UR UR23, R19 ;  /* 0x00000000131772ca */ /* 0x000fc400000e0000 */
[----:B------:R-:W-:Y:S01]  /*70e0*/  R2UR UR18, R122 ;  /* 0x000000007a1272ca */ /* 0x000fe200000e0000 */
[----:B------:R-:W-:Y:S01]  /*70f0*/  HGMMA.64x128x16.F32 R24, gdesc[UR24], RZ, !UPT, gsb0 ;  /* 0x01e00000181879f0 */ /* 0x000fe2000c0008ff */
[----:B------:R-:W-:Y:S02]  /*7100*/  R2UR UR19, R123 ;  /* 0x000000007b1372ca */ /* 0x000fe400000e0000 */
[----:B------:R-:W-:Y:S01]  /*7110*/  R2UR UR22, R18 ;  /* 0x00000000121672ca */ /* 0x000fe200000e0000 */
[----:B------:R-:W-:Y:S02]  /*7120*/  WARPGROUP.DEPBAR.LE gsb0, 0x0 ;  /* 0x00008000000079c5 */ /* 0x000fe40000010000 */
[----:B------:R-:W-:-:S06]  /*7130*/  WARPGROUP.ARRIVE ;  /* 0x00000000000079c5 */ /* 0x000fcc0000000000 */
        /* <DEDUP_REMOVED lines=9> */
[----:B------:R-:W-:Y:S01]  /*71d0*/  ISETP.LT.OR P2, PT, R8, 0x1, !P0 ;  /* 0x000000010800780c */ /* 0x000fe20004741670 */
[----:B------:R-:W-:-:S12]  /*71e0*/  BSSY B0, `(.L_x_40) ;  /* 0x0000025000007945 */ /* 0x000fd80003800000 */
[----:B------:R-:W-:Y:S05]  /*71f0*/  @P2 BRA `(.L_x_41) ;  /* 0x00000000008c2947 */ /* 0x000fea0003800000 */
[----:B------:R-:W-:Y:S02]  /*7200*/  ISETP.NE.AND P3, PT, R0, RZ, PT ;  /* 0x000000ff0000720c */ /* 0x000fe40003f65270 */
[----:B------:R-:W-:Y:S02]  /*7210*/  LEA R18, R5, R2, 0x3 ;  /* 0x0000000205127211 */ /* 0x000fe400078e18ff */
[----:B------:R-:W-:-:S09]  /*7220*/  SHF.L.U32 R19, R6, 0x1f, RZ ;  /* 0x0000001f06137819 */ /* 0x000fd200000006ff */
.L_x_42:
        /* <DEDUP_REMOVED lines=10> */
.L_x_43:
[----:B-12---:R-:W-:Y:S01]  /*72d0*/  IMAD R19, R5, 0x4000, R2 ;  /* 0x0000400005137824 */ /* 0x006fe200078e0202 */
[----:B------:R-:W-:Y:S01]  /*72e0*/  R2UR UR11, R9 ;  /* 0x00000000090b72ca */ /* 0x000fe200000e0000 */
[----:B------:R-:W-:Y:S01]  /*72f0*/  ULDC.64 UR6, c[0x0][0x198] ;  /* 0x0000660000067ab9 */ /* 0x000fe20000000a00 */
[----:B------:R-:W-:Y:S01]  /*7300*/  R2UR UR9, R18 ;  /* 0x00000000120972ca */ /* 0x000fe200000e0000 */
[----:B------:R-:W-:Y:S01]  /*7310*/  UIADD3 UR6, UP0, UR6, 0x1f0, URZ ;  /* 0x000001f006067890 */ /* 0x000fe2000ff1e03f */
[----:B------:R-:W-:Y:S01]  /*7320*/  R2UR UR8, R19 ;  /* 0x00000000130872ca */ /* 0x000fe200000e0000 */
[----:B------:R-:W-:Y:S01]  /*7330*/  UMOV UR18, 0x0 ;  /* 0x0000000000127882 */ /* 0x000fe20000000000 */
[----:B------:R-:W-:Y:S01]  /*7340*/  UMOV UR19, 0x10000000 ;  /* 0x1000000000137882 */ /* 0x000fe20000000000 */
[----:B------:R-:W-:Y:S01]  /*7350*/  UIADD3.X UR7, URZ, UR7, URZ, UP0, !UPT ;  /* 0x000000073f077290 */ /* 0x000fe200087fe43f */
[----:B------:R-:W-:Y:S01]  /*7360*/  IADD3 R5, R5, 0x1, RZ ;  /* 0x0000000105057810 */ /* 0x000fe20007ffe0ff */
[----:B------:R-:W-:Y:S01]  /*7370*/  UMOV UR10, URZ ;  /* 0x0000003f000a7c82 */ /* 0x000fe20008000000 */
[----:B------:R-:W-:Y:S01]  /*7380*/  UMOV UR12, UR36 ;  /* 0x00000024000c7c82 */ /* 0x000fe20008000000 */
[----:B------:R-:W-:Y:S01]  /*7390*/  UMOV UR13, UR37 ;  /* 0x00000025000d7c82 */ /* 0x000fe20008000000 */
[----:B------:R-:W-:Y:S01]  /*73a0*/  ISETP.NE.AND P2, PT, R5, 0x4, PT ;  /* 0x000000040500780c */ /* 0x000fe20003f45270 */
[----:B------:R-:W-:-:S02]  /*73b0*/  USHF.L.U32 UR11, UR11, 0x7, URZ ;  /* 0x000000070b0b7899 */ /* 0x000fc4000800063f */
[----:B------:R-:W-:Y:S01]  /*73c0*/  UIADD3 UR9, UR9, 0x12000, URZ ;  /* 0x0001200009097890 */ /* 0x000fe2000fffe03f */
[----:B------:R-:W-:Y:S01]  /*73d0*/  SEL R19, RZ, 0x1, P2 ;  /* 0x00000001ff137807 */ /* 0x000fe20001000000 */
[----:B------:R-:W-:Y:S01]  /*73e0*/  UIADD3 UR8, UR8, 0x2000, URZ ;  /* 0x0000200008087890 */ /* 0x000fe2000fffe03f */
[----:B------:R-:W-:Y:S02]  /*73f0*/  SEL R5, R5, RZ, P2 ;  /* 0x000000ff05057207 */ /* 0x000fe40001000000 */
[----:B------:R-:W-:-:S06]  /*7400*/  LOP3.LUT R6, R6, R19, RZ, 0x3c, !PT ;  /* 0x0000001306067212 */ /* 0x000fcc00078e3cff */
[----:B------:R1:W-:Y:S02]  /*7410*/  UTMALDG.4D [UR8], [UR6], desc[UR18] ;  /* 0x00001208060075b4 */ /* 0x0003e40008019000 */
[----:B-1----:R-:W-:Y:S01]  /*7420*/  NOP ;  /* 0x0000000000007918 */ /* 0x002fe20000000000 */
.L_x_41:
[----:B------:R-:W-:Y:S05]  /*7430*/  BSYNC B0 ;  /* 0x0000000000007941 */ /* 0x000fea0003800000 */
.L_x_40:
[----:B------:R-:W-:-:S07]  /*7440*/  VIADD R8, R8, 0xffffffff ;  /* 0xffffffff08087836 */ /* 0x000fce0000000000 */
.L_x_39:
[C---:B------:R-:W-:Y:S01]  /*7450*/  VIADD R18, R12.reuse, 0x1 ;  /* 0x000000010c127836 */ /* 0x040fe20000000000 */
[C---:B------:R-:W-:Y:S01]  /*7460*/  IADD3 R122, R12.reuse, 0x8, RZ ;  /* 0x000000080c7a7810 */ /* 0x040fe20007ffe0ff */
[----:B------:R-:W-:Y:S05]  /*7470*/  WARPSYNC.ALL ;  /* 0x0000000000007948 */ /* 0x000fea0003800000 */
[-C--:B------:R-:W-:Y:S01]  /*7480*/  ISETP.GE.AND P3, PT, R3, R18.reuse, PT ;  /* 0x000000120300720c */ /* 0x080fe20003f66270 */
[----:B------:R-:W-:Y:S01]  /*7490*/  ULDC UR6, c[0x0][0x604] ;  /* 0x0001810000067ab9 */ /* 0x000fe20000000800 */
[----:B------:R-:W-:Y:S01]  /*74a0*/  ISETP.GE.AND P4, PT, R11, R18, PT ;  /* 0x000000120b00720c */ /* 0x000fe20003f86270 */
[----:B------:R-:W-:Y:S01]  /*74b0*/  VIADD R18, R12, 0x9 ;  /* 0x000000090c127836 */ /* 0x000fe20000000000 */
[----:B------:R-:W-:Y:S01]  /*74c0*/  FSEL R25, R25, -INF , P3 ;  /* 0xff80000019197808 */ /* 0x000fe20001800000 */
[----:B------:R-:W-:Y:S01]  /*74d0*/  BSSY B0, `(.L_x_44) ;  /* 0x0000122000007945 */ /* 0x000fe20003800000 */
[----:B------:R-:W-:-:S02]  /*74e0*/  ISETP.GE.AND P2, PT, R3, R122, PT ;  /* 0x0000007a0300720c */ /* 0x000fc40003f46270 */
[----:B------:R-:W-:Y:S01]  /*74f0*/  ISETP.GE.AND P6, PT, R11, R122, PT ;  /* 0x0000007a0b00720c */ /* 0x000fe20003fc6270 */
[C---:B------:R-:W-:Y:S01]  /*7500*/  VIADD R122, R12.reuse, 0x10 ;  /* 0x000000100c7a7836 */ /* 0x040fe20000000000 */
[-C--:B------:R-:W-:Y:S02]  /*7510*/  ISETP.GE.AND P5, PT, R3, R18.reuse, PT ;  /* 0x000000120300720c */ /* 0x080fe40003fa6270 */
[----:B------:R-:W-:Y:S02]  /*7520*/  ISETP.GE.AND P3, PT, R11, R18, PT ;  /* 0x000000120b00720c */ /* 0x000fe40003f66270 */
[----:B------:R-:W-:Y:S02]  /*7530*/  IADD3 R18, R12, 0x11, RZ ;  /* 0x000000110c127810 */ /* 0x000fe40007ffe0ff */
[----:B------:R-:W-:Y:S02]  /*7540*/  FSEL R30, R30, -INF , P6 ;  /* 0xff8000001e1e7808 */ /* 0x000fe40003000000 */
[----:B------:R-:W-:-:S02]  /*7550*/  FSEL R29, R29, -INF , P5 ;  /* 0xff8000001d1d7808 */ /* 0x000fc40002800000 */
[----:B------:R-:W-:Y:S02]  /*7560*/  FSEL R27, R27, -INF , P4 ;  /* 0xff8000001b1b7808 */ /* 0x000fe40002000000 */
[----:B------:R-:W-:Y:S02]  /*7570*/  FSEL R28, R28, -INF , P2 ;  /* 0xff8000001c1c7808 */ /* 0x000fe40001000000 */
[-C--:B------:R-:W-:Y:S02]  /*7580*/  ISETP.GE.AND P6, PT, R3, R18.reuse, PT ;  /* 0x000000120300720c */ /* 0x080fe40003fc6270 */
[----:B------:R-:W-:Y:S01]  /*7590*/  ISETP.GE.AND P5, PT, R11, R18, PT ;  /* 0x000000120b00720c */ /* 0x000fe20003fa6270 */
[C---:B------:R-:W-:Y:S01]  /*75a0*/  VIADD R18, R12.reuse, 0x19 ;  /* 0x000000190c127836 */ /* 0x040fe20000000000 */
[-C--:B------:R-:W-:Y:S02]  /*75b0*/  ISETP.GE.AND P4, PT, R3, R122.reuse, PT ;  /* 0x0000007a0300720c */ /* 0x080fe40003f86270 */
[----:B------:R-:W-:Y:S01]  /*75c0*/  ISETP.GE.AND P2, PT, R11, R122, PT ;  /* 0x0000007a0b00720c */ /* 0x000fe20003f46270 */
[----:B------:R-:W-:Y:S01]  /*75d0*/  VIADD R122, R12, 0x18 ;  /* 0x000000180c7a7836 */ /* 0x000fe20000000000 */
[----:B------:R-:W-:-:S02]  /*75e0*/  FSEL R33, R33, -INF , P6 ;  /* 0xff80000021217808 */ /* 0x000fc40003000000 */
[----:B------:R-:W-:Y:S02]  /*75f0*/  FSEL R34, R34, -INF , P2 ;  /* 0xff80000022227808 */ /* 0x000fe40001000000 */
[----:B------:R-:W-:Y:S02]  /*7600*/  FSEL R31, R31, -INF , P3 ;  /* 0xff8000001f1f7808 */ /* 0x000fe40001800000 */
[----:B------:R-:W-:Y:S02]  /*7610*/  FSEL R32, R32, -INF , P4 ;  /* 0xff80000020207808 */ /* 0x000fe40002000000 */
[-C--:B------:R-:W-:Y:S02]  /*7620*/  ISETP.GE.AND P2, PT, R3, R18.reuse, PT ;  /* 0x000000120300720c */ /* 0x080fe40003f46270 */
[----:B------:R-:W-:Y:S01]  /*7630*/  ISETP.GE.AND P6, PT, R11, R18, PT ;  /* 0x000000120b00720c */ /* 0x000fe20003fc6270 */
[----:B------:R-:W-:Y:S01]  /*7640*/  VIADD R18, R12, 0x21 ;  /* 0x000000210c127836 */ /* 0x000fe20000000000 */
[----:B------:R-:W-:-:S02]  /*7650*/  ISETP.GE.AND P3, PT, R3, R122, PT ;  /* 0x0000007a0300720c */ /* 0x000fc40003f66270 */
[----:B------:R-:W-:Y:S02]  /*7660*/  ISETP.GE.AND P4, PT, R11, R122, PT ;  /* 0x0000007a0b00720c */ /* 0x000fe40003f86270 */
[----:B------:R-:W-:Y:S02]  /*7670*/  IADD3 R122, R12, 0x20, RZ ;  /* 0x000000200c7a7810 */ /* 0x000fe40007ffe0ff */
[----:B------:R-:W-:Y:S02]  /*7680*/  FSEL R35, R35, -INF , P5 ;  /* 0xff80000023237808 */ /* 0x000fe40002800000 */
[----:B------:R-:W-:Y:S02]  /*7690*/  FSEL R36, R36, -INF , P3 ;  /* 0xff80000024247808 */ /* 0x000fe40001800000 */
[----:B------:R-:W-:Y:S02]  /*76a0*/  FSEL R38, R38, -INF , P4 ;  /* 0xff80000026267808 */ /* 0x000fe40002000000 */
[----:B------:R-:W-:-:S02]  /*76b0*/  FSEL R37, R37, -INF , P2 ;  /* 0xff80000025257808 */ /* 0x000fc40001000000 */
[-C--:B------:R-:W-:Y:S02]  /*76c0*/  ISETP.GE.AND P5, PT, R3, R122.reuse, PT ;  /* 0x0000007a0300720c */ /* 0x080fe40003fa6270 */
[----:B------:R-:W-:Y:S01]  /*76d0*/  ISETP.GE.AND P3, PT, R11, R122, PT ;  /* 0x0000007a0b00720c */ /* 0x000fe20003f66270 */
[C---:B------:R-:W-:Y:S01]  /*76e0*/  VIADD R122, R12.reuse, 0x28 ;  /* 0x000000280c7a7836 */ /* 0x040fe20000000000 */
[-C--:B------:R-:W-:Y:S02]  /*76f0*/  ISETP.GE.AND P4, PT, R3, R18.reuse, PT ;  /* 0x000000120300720c */ /* 0x080fe40003f86270 */
[----:B------:R-:W-:Y:S02]  /*7700*/  ISETP.GE.AND P2, PT, R11, R18, PT ;  /* 0x000000120b00720c */ /* 0x000fe40003f46270 */
[----:B------:R-:W-:Y:S02]  /*7710*/  IADD3 R18, R12, 0x29, RZ ;  /* 0x000000290c127810 */ /* 0x000fe40007ffe0ff */
        /* <DEDUP_REMOVED lines=8> */
[----:B------:R-:W-:Y:S01]  /*77a0*/  ISETP.GE.AND P5, PT, R11, R122, PT ;  /* 0x0000007a0b00720c */ /* 0x000fe20003fa6270 */
[----:B------:R-:W-:Y:S01]  /*77b0*/  VIADD R122, R12, 0x30 ;  /* 0x000000300c7a7836 */ /* 0x000fe20000000000 */
[----:B------:R-:W-:Y:S02]  /*77c0*/  FSEL R45, R45, -INF , P3 ;  /* 0xff8000002d2d7808 */ /* 0x000fe40001800000 */
[----:B------:R-:W-:Y:S02]  /*77d0*/  FSEL R46, R46, -INF , P5 ;  /* 0xff8000002e2e7808 */ /* 0x000fe40002800000 */
[----:B------:R-:W-:Y:S02]  /*77e0*/  FSEL R43, R43, -INF , P2 ;  /* 0xff8000002b2b7808 */ /* 0x000fe40001000000 */
[----:B------:R-:W-:Y:S02]  /*77f0*/  FSEL R44, R44, -INF , P6 ;  /* 0xff8000002c2c7808 */ /* 0x000fe40003000000 */
        /* <DEDUP_REMOVED lines=10> */
[----:B------:R-:W-:Y:S02]  /*78a0*/  ISETP.GE.AND P2, PT, R11, R122, PT ;  /* 0x0000007a0b00720c */ /* 0x000fe40003f46270 */
[-C--:B------:R-:W-:Y:S02]  /*78b0*/  ISETP.GE.AND P6, PT, R3, R18.reuse, PT ;  /* 0x000000120300720c */ /* 0x080fe40003fc6270 */
[----:B------:R-:W-:Y:S02]  /*78c0*/  ISETP.GE.AND P5, PT, R11, R18, PT ;  /* 0x000000120b00720c */ /* 0x000fe40003fa6270 */
[----:B------:R-:W-:Y:S01]  /*78d0*/  ISETP.GE.AND P4, PT, R3, R122, PT ;  /* 0x0000007a0300720c */ /* 0x000fe20003f86270 */
[C---:B------:R-:W-:Y:S01]  /*78e0*/  VIADD R122, R12.reuse, 0x40 ;  /* 0x000000400c7a7836 */ /* 0x040fe20000000000 */
[----:B------:R-:W-:-:S02]  /*78f0*/  IADD3 R18, R12, 0x41, RZ ;  /* 0x000000410c127810 */ /* 0x000fc40007ffe0ff */
[----:B------:R-:W-:Y:S02]  /*7900*/  FSEL R54, R54, -INF , P2 ;  /* 0xff80000036367808 */ /* 0x000fe40001000000 */
[----:B------:R-:W-:Y:S02]  /*7910*/  ISETP.GE.AND P2, PT, R3, R18, PT ;  /* 0x000000120300720c */ /* 0x000fe40003f46270 */
[----:B------:R-:W-:Y:S02]  /*7920*/  FSEL R52, R52, -INF , P4 ;  /* 0xff80000034347808 */ /* 0x000fe40002000000 */
[----:B------:R-:W-:Y:S02]  /*7930*/  ISETP.GE.AND P4, PT, R11, R122, PT ;  /* 0x0000007a0b00720c */ /* 0x000fe40003f86270 */
[----:B------:R-:W-:Y:S02]  /*7940*/  FSEL R57, R57, -INF , P2 ;  /* 0xff80000039397808 */ /* 0x000fe40001000000 */
[----:B------:R-:W-:-:S02]  /*7950*/  ISETP.GE.AND P2, PT, R11, R12, PT ;  /* 0x0000000c0b00720c */ /* 0x000fc40003f46270 */
[----:B------:R-:W-:Y:S02]  /*7960*/  FSEL R58, R58, -INF , P4 ;  /* 0xff8000003a3a7808 */ /* 0x000fe40002000000 */
[----:B------:R-:W-:Y:S02]  /*7970*/  ISETP.GE.AND P4, PT, R3, R12, PT ;  /* 0x0000000c0300720c */ /* 0x000fe40003f86270 */
[----:B------:R-:W-:Y:S02]  /*7980*/  FSEL R123, R26, -INF , P2 ;  /* 0xff8000001a7b7808 */ /* 0x000fe40001000000 */
[----:B------:R-:W-:Y:S02]  /*7990*/  FSEL R23, R24, -INF , P4 ;  /* 0xff80000018177808 */ /* 0x000fe40002000000 */
        /* <DEDUP_REMOVED lines=22> */
[----:B------:R-:W-:Y:S02]  /*7b00*/  FSEL R53, R53, -INF , P6 ;  /* 0xff80000035357808 */ /* 0x000fe40003000000 */
[----:B------:R-:W-:Y:S02]  /*7b10*/  FSEL R51, R51, -INF , P3 ;  /* 0xff80000033337808 */ /* 0x000fe40001800000 */
[----:B------:R-:W-:Y:S01]  /*7b20*/  ISETP.GE.AND P6, PT, R11, R18, PT ;  /* 0x000000120b00720c */ /* 0x000fe20003fc6270 */
[----:B------:R-:W-:Y:S01]  /*7b30*/  VIADD R18, R12, 0x49 ;  /* 0x000000490c127836 */ /* 0x000fe20000000000 */
[----:B------:R-:W-:-:S02]  /*7b40*/  FMNMX R121, R47, R26, !PT ;  /* 0x0000001a2f797209 */ /* 0x000fc40007800000 */
[----:B------:R-:W-:Y:S01]  /*7b50*/  ISETP.GE.AND P3, PT, R3, R122, PT ;  /* 0x0000007a0300720c */ /* 0x000fe20003f66270 */
[----:B------:R-:W-:Y:S01]  /*7b60*/  VIADD R122, R12, 0x48 ;  /* 0x000000480c7a7836 */ /* 0x000fe20000000000 */
[----:B------:R-:W-:Y:S02]  /*7b70*/  FMNMX R19, R45, R24, !PT ;  /* 0x000000182d137209 */ /* 0x000fe40007800000 */
[----:B------:R-:W-:Y:S02]  /*7b80*/  FMNMX R26, R50, R121, !PT ;  /* 0x00000079321a7209 */ /* 0x000fe40007800000 */
[----:B------:R-:W-:Y:S02]  /*7b90*/  FSEL R59, R59, -INF , P6 ;  /* 0xff8000003b3b7808 */ /* 0x000fe40003000000 */
[----:B------:R-:W-:Y:S02]  /*7ba0*/  FSEL R56, R56, -INF , P3 ;  /* 0xff80000038387808 */ /* 0x000fe40001800000 */
[----:B------:R-:W-:-:S02]  /*7bb0*/  ISETP.GE.AND P6, PT, R3, R18, PT ;  /* 0x000000120300720c */ /* 0x000fc40003fc6270 */
[----:B------:R-:W-:Y:S01]  /*7bc0*/  ISETP.GE.AND P4, PT, R11, R18, PT ;  /* 0x000000120b00720c */ /* 0x000fe20003f86270 */
[----:B------:R-:W-:Y:S01]  /*7bd0*/  VIADD R18, R12, 0x51 ;  /* 0x000000510c127836 */ /* 0x000fe20000000000 */
[----:B------:R-:W-:Y:S02]  /*7be0*/  FMNMX R24, R48, R19, !PT ;  /* 0x0000001330187209 */ /* 0x000fe40007800000 */
[----:B------:R-:W-:Y:S02]  /*7bf0*/  FSEL R55, R55, -INF , P5 ;  /* 0xff80000037377808 */ /* 0x000fe40002800000 */
[-C--:B------:R-:W-:Y:S02]  /*7c00*/  ISETP.GE.AND P3, PT, R11, R122.reuse, PT ;  /* 0x0000007a0b00720c */ /* 0x080fe40003f66270 */
[----:B------:R-:W-:Y:S02]  /*7c10*/  ISETP.GE.AND P5, PT, R3, R122, PT ;  /* 0x0000007a0300720c */ /* 0x000fe40003fa6270 */
[----:B------:R-:W-:-:S02]  /*7c20*/  FMNMX R121, R51, R26, !PT ;  /* 0x0000001a33797209 */ /* 0x000fc40007800000 */
[----:B------:R-:W-:Y:S02]  /*7c30*/  IADD3 R122, R12, 0x50, RZ ;  /* 0x000000500c7a7810 */ /* 0x000fe40007ffe0ff */
[----:B------:R-:W-:Y:S02]  /*7c40*/  FMNMX R19, R49, R24, !PT ;  /* 0x0000001831137209 */ /* 0x000fe40007800000 */
[----:B------:R-:W-:Y:S02]  /*7c50*/  FSEL R62, R62, -INF , P3 ;  /* 0xff8000003e3e7808 */ /* 0x000fe40001800000 */
[----:B------:R-:W-:Y:S02]  /*7c60*/  FSEL R61, R61, -INF , P6 ;  /* 0xff8000003d3d7808 */ /* 0x000fe40003000000 */
[----:B------:R-:W-:Y:S02]  /*7c70*/  FSEL R60, R60, -INF , P5 ;  /* 0xff8000003c3c7808 */ /* 0x000fe40002800000 */
[----:B------:R-:W-:-:S02]  /*7c80*/  ISETP.GE.AND P3, PT, R3, R18, PT ;  /* 0x000000120300720c */ /* 0x000fc40003f66270 */
[----:B------:R-:W-:Y:S01]  /*7c90*/  ISETP.GE.AND P6, PT, R11, R18, PT ;  /* 0x000000120b00720c */ /* 0x000fe20003fc6270 */
[----:B------:R-:W-:Y:S01]  /*7ca0*/  VIADD R18, R12, 0x58 ;  /* 0x000000580c127836 */ /* 0x000fe20000000000 */
[----:B------:R-:W-:Y:S02]  /*7cb0*/  FMNMX R26, R54, R121, !PT ;  /* 0x00000079361a7209 */ /* 0x000fe40007800000 */
[----:B------:R-:W-:Y:S02]  /*7cc0*/  ISETP.GE.AND P5, PT, R3, R122, PT ;  /* 0x0000007a0300720c */ /* 0x000fe40003fa6270 */
[----:B------:R-:W-:Y:S02]  /*7cd0*/  FMNMX R24, R52, R19, !PT ;  /* 0x0000001334187209 */ /* 0x000fe40007800000 */
[----:B------:R-:W-:Y:S02]  /*7ce0*/  FMNMX R121, R55, R26, !PT ;  /* 0x0000001a37797209 */ /* 0x000fe40007800000 */
[----:B------:R-:W-:-:S02]  /*7cf0*/  FSEL R63, R63, -INF , P4 ;  /* 0xff8000003f3f7808 */ /* 0x000fc40002000000 */
[----:B------:R-:W-:Y:S02]  /*7d00*/  FSEL R64, R64, -INF , P5 ;  /* 0xff80000040407808 */ /* 0x000fe40002800000 */
[----:B------:R-:W-:Y:S02]  /*7d10*/  ISETP.GE.AND P2, PT, R11, R122, PT ;  /* 0x0000007a0b00720c */ /* 0x000fe40003f46270 */
[-C--:B------:R-:W-:Y:S02]  /*7d20*/  ISETP.GE.AND P4, PT, R3, R18.reuse, PT ;  /* 0x000000120300720c */ /* 0x080fe40003f86270 */
[----:B------:R-:W-:Y:S02]  /*7d30*/  ISETP.GE.AND P5, PT, R11, R18, PT ;  /* 0x000000120b00720c */ /* 0x000fe40003fa6270 */
[----:B------:R-:W-:Y:S02]  /*7d40*/  FMNMX R19, R53, R24, !PT ;  /* 0x0000001835137209 */ /* 0x000fe40007800000 */
[----:B------:R-:W-:-:S02]  /*7d50*/  IADD3 R18, R12, 0x59, RZ ;  /* 0x000000590c127810 */ /* 0x000fc40007ffe0ff */
[----:B------:R-:W-:Y:S02]  /*7d60*/  FMNMX R26, R58, R121, !PT ;  /* 0x000000793a1a7209 */ /* 0x000fe40007800000 */
[----:B------:R-:W-:Y:S02]  /*7d70*/  FSEL R66, R66, -INF , P2 ;  /* 0xff80000042427808 */ /* 0x000fe40001000000 */
[----:B------:R-:W-:Y:S02]  /*7d80*/  FSEL R65, R65, -INF , P3 ;  /* 0xff80000041417808 */ /* 0x000fe40001800000 */
[----:B------:R-:W-:Y:S02]  /*7d90*/  FMNMX R24, R56, R19, !PT ;  /* 0x0000001338187209 */ /* 0x000fe40007800000 */
[-C--:B------:R-:W-:Y:S02]  /*7da0*/  ISETP.GE.AND P2, PT, R3, R18.reuse, PT ;  /* 0x000000120300720c */ /* 0x080fe40003f46270 */
[----:B------:R-:W-:Y:S01]  /*7db0*/  ISETP.GE.AND P3, PT, R11, R18, PT ;  /* 0x000000120b00720c */ /* 0x000fe20003f66270 */
[----:B------:R-:W-:Y:S01]  /*7dc0*/  VIADD R18, R12, 0x60 ;  /* 0x000000600c127836 */ /* 0x000fe20000000000 */
[----:B------:R-:W-:-:S02]  /*7dd0*/  FMNMX R121, R59, R26, !PT ;  /* 0x0000001a3b797209 */ /* 0x000fc40007800000 */
        /* <DEDUP_REMOVED lines=13> */
[----:B------:R-:W-:-:S02]  /*7eb0*/  ISETP.GE.AND P2, PT, R11, R18, PT ;  /* 0x000000120b00720c */ /* 0x000fc40003f46270 */
[----:B------:R-:W-:Y:S02]  /*7ec0*/  IADD3 R18, R12, 0x68, RZ ;  /* 0x000000680c127810 */ /* 0x000fe40007ffe0ff */
        /* <DEDUP_REMOVED lines=8> */
[----:B------:R-:W-:Y:S02]  /*7f50*/  FMNMX R19, R65, R24, !PT ;  /* 0x0000001841137209 */ /* 0x000fe40007800000 */
[----:B------:R-:W-:Y:S02]  /*7f60*/  FMNMX R26, R70, R121, !PT ;  /* 0x00000079461a7209 */ /* 0x000fe40007800000 */
[----:B------:R-:W-:Y:S02]  /*7f70*/  FSEL R74, R74, -INF , P4 ;  /* 0xff8000004a4a7808 */ /* 0x000fe40002000000 */
[----:B------:R-:W-:-:S02]  /*7f80*/  FSEL R73, R73, -INF , P5 ;  /* 0xff80000049497808 */ /* 0x000fc40002800000 */
[-C--:B------:R-:W-:Y:S02]  /*7f90*/  ISETP.GE.AND P4, PT, R3, R18.reuse, PT ;  /* 0x000000120300720c */ /* 0x080fe40003f86270 */
[----:B------:R-:W-:Y:S01]  /*7fa0*/  ISETP.GE.AND P5, PT, R11, R18, PT ;  /* 0x000000120b00720c */ /* 0x000fe20003fa6270 */
[----:B------:R-:W-:Y:S01]  /*7fb0*/  VIADD R18, R12, 0x70 ;  /* 0x000000700c127836 */ /* 0x000fe20000000000 */
[----:B------:R-:W-:Y:S02]  /*7fc0*/  FMNMX R24, R68, R19, !PT ;  /* 0x0000001344187209 */ /* 0x000fe40007800000 */
[----:B------:R-:W-:Y:S02]  /*7fd0*/  FMNMX R121, R71, R26, !PT ;  /* 0x0000001a47797209 */ /* 0x000fe40007800000 */
[----:B------:R-:W-:Y:S02]  /*7fe0*/  FMNMX R19, R69, R24, !PT ;  /* 0x0000001845137209 */ /* 0x000fe40007800000 */
[----:B------:R-:W-:-:S02]  /*7ff0*/  FSEL R75, R75, -INF , P2 ;  /* 0xff8000004b4b7808 */ /* 0x000fc40001000000 */
[----:B------:R-:W-:Y:S02]  /*8000*/  FSEL R76, R76, -INF , P3 ;  /* 0xff8000004c4c7808 */ /* 0x000fe40001800000 */
[-C--:B------:R-:W-:Y:S02]  /*8010*/  ISETP.GE.AND P2, PT, R3, R18.reuse, PT ;  /* 0x000000120300720c */ /* 0x080fe40003f46270 */
[----:B------:R-:W-:Y:S02]  /*8020*/  ISETP.GE.AND P3, PT, R11, R18, PT ;  /* 0x000000120b00720c */ /* 0x000fe40003f66270 */
[----:B------:R-:W-:Y:S02]  /*8030*/  FMNMX R26, R74, R121, !PT ;  /* 0x000000794a1a7209 */ /* 0x000fe40007800000 */
[----:B------:R-:W-:Y:S02]  /*8040*/  IADD3 R18, R12, 0x71, RZ ;  /* 0x000000710c127810 */ /* 0x000fe40007ffe0ff */
[----:B------:R-:W-:-:S02]  /*8050*/  FMNMX R24, R72, R19, !PT ;  /* 0x0000001348187209 */ /* 0x000fc40007800000 */
[----:B------:R-:W-:Y:S02]  /*8060*/  FSEL R78, R78, -INF , P6 ;  /* 0xff8000004e4e7808 */ /* 0x000fe40003000000 */
[----:B------:R-:W-:Y:S02]  /*8070*/  FSEL R77, R77, -INF , P4 ;  /* 0xff8000004d4d7808 */ /* 0x000fe40002000000 */
[----:B------:R-:W-:Y:S02]  /*8080*/  FMNMX R121, R75, R26, !PT ;  /* 0x0000001a4b797209 */ /* 0x000fe40007800000 */
[-C--:B------:R-:W-:Y:S02]  /*8090*/  ISETP.GE.AND P6, PT, R3, R18.reuse, PT ;  /* 0x000000120300720c */ /* 0x080fe40003fc6270 */
[----:B------:R-:W-:Y:S01]  /*80a0*/  ISETP.GE.AND P4, PT, R11, R18, PT ;  /* 0x000000120b00720c */ /* 0x000fe20003f86270 */
[----:B------:R-:W-:Y:S01]  /*80b0*/  VIADD R18, R12, 0x78 ;  /* 0x000000780c127836 */ /* 0x000fe20000000000 */
[----:B------:R-:W-:-:S02]  /*80c0*/  FMNMX R19, R73, R24, !PT ;  /* 0x0000001849137209 */ /* 0x000fc40007800000 */
[----:B------:R-:W-:Y:S02]  /*80d0*/  FSEL R79, R79, -INF , P5 ;  /* 0xff8000004f4f7808 */ /* 0x000fe40002800000 */
[----:B------:R-:W-:Y:S02]  /*80e0*/  FMNMX R26, R78, R121, !PT ;  /* 0x000000794e1a7209 */ /* 0x000fe40007800000 */
[----:B------:R-:W-:Y:S02]  /*80f0*/  FSEL R80, R80, -INF , P2 ;  /* 0xff80000050507808 */ /* 0x000fe40001000000 */
[----:B------:R-:W-:Y:S02]  /*8100*/  FMNMX R24, R76, R19, !PT ;  /* 0x000000134c187209 */ /* 0x000fe40007800000 */
[-C--:B------:R-:W-:Y:S02]  /*8110*/  ISETP.GE.AND P5, PT, R3, R18.reuse, PT ;  /* 0x000000120300720c */ /* 0x080fe40003fa6270 */
[----:B------:R-:W-:Y:S01]  /*8120*/  ISETP.GE.AND P2, PT, R11, R18, PT ;  /* 0x000000120b00720c */ /* 0x000fe20003f46270 */
[----:B------:R-:W-:Y:S01]  /*8130*/  VIADD R18, R12, 0x79 ;  /* 0x000000790c127836 */ /* 0x000fe20000000000 */
[----:B------:R-:W-:-:S02]  /*8140*/  FSEL R82, R82, -INF , P3 ;  /* 0xff80000052527808 */ /* 0x000fc40001800000 */
[----:B------:R-:W-:Y:S02]  /*8150*/  FMNMX R121, R79, R26, !PT ;  /* 0x0000001a4f797209 */ /* 0x000fe40007800000 */
[----:B------:R-:W-:Y:S02]  /*8160*/  FMNMX R19, R77, R24, !PT ;  /* 0x000000184d137209 */ /* 0x000fe40007800000 */
[----:B------:R-:W-:Y:S02]  /*8170*/  FSEL R81, R81, -INF , P6 ;  /* 0xff80000051517808 */ /* 0x000fe40003000000 */
[----:B------:R-:W-:Y:S02]  /*8180*/  FSEL R83, R83, -INF , P4 ;  /* 0xff80000053537808 */ /* 0x000fe40002000000 */
[----:B------:R-:W-:Y:S02]  /*8190*/  FMNMX R24, R82, R121, !PT ;  /* 0x0000007952187209 */ /* 0x000fe40007800000 */
[----:B------:R-:W-:-:S02]  /*81a0*/  ISETP.GE.AND P3, PT, R3, R18, PT ;  /* 0x000000120300720c */ /* 0x000fc40003f66270 */
[----:B------:R-:W-:Y:S02]  /*81b0*/  ISETP.GE.AND P6, PT, R11, R18, PT ;  /* 0x000000120b00720c */ /* 0x000fe40003fc6270 */
[----:B------:R-:W-:Y:S02]  /*81c0*/  FMNMX R18, R80, R19, !PT ;  /* 0x0000001350127209 */ /* 0x000fe40007800000 */
[----:B------:R-:W-:Y:S02]  /*81d0*/  FSEL R86, R86, -INF , P2 ;  /* 0xff80000056567808 */ /* 0x000fe40001000000 */
[----:B------:R-:W-:Y:S02]  /*81e0*/  FMNMX R121, R83, R24, !PT ;  /* 0x0000001853797209 */ /* 0x000fe40007800000 */
[----:B------:R-:W-:Y:S02]  /*81f0*/  FSEL R84, R84, -INF , P5 ;  /* 0xff80000054547808 */ /* 0x000fe40002800000 */
[----:B------:R-:W-:-:S02]  /*8200*/  FMNMX R19, R81, R18, !PT ;  /* 0x0000001251137209 */ /* 0x000fc40007800000 */
[----:B------:R-:W-:Y:S02]  /*8210*/  FSEL R87, R87, -INF , P6 ;  /* 0xff80000057577808 */ /* 0x000fe40003000000 */
[----:B------:R-:W-:Y:S02]  /*8220*/  FMNMX R26, R86, R121, !PT ;  /* 0x00000079561a7209 */ /* 0x000fe40007800000 */
[----:B------:R-:W-:Y:S02]  /*8230*/  FSEL R85, R85, -INF , P3 ;  /* 0xff80000055557808 */ /* 0x000fe40001800000 */
[----:B------:R-:W-:Y:S02]  /*8240*/  FMNMX R18, R84, R19, !PT ;  /* 0x0000001354127209 */ /* 0x000fe40007800000 */
[----:B------:R-:W-:Y:S02]  /*8250*/  FMNMX R26, R87, R26, !PT ;  /* 0x0000001a571a7209 */ /* 0x000fe40007800000 */
[----:B------:R-:W-:-:S02]  /*8260*/  FMNMX R24, R85, R18, !PT ;  /* 0x0000001255187209 */ /* 0x000fc40007800000 */
[----:B------:R-:W-:Y:S01]  /*8270*/  IADD3 R17, R17, 0x1, RZ ;  /* 0x0000000111117810 */ /* 0x000fe20007ffe0ff */
[----:B------:R-:W1:Y:S04]  /*8280*/  SHFL.BFLY PT, R125, R26, 0x1, 0x1f ;  /* 0x0c201f001a7d7f89 */ /* 0x000e6800000e0000 */
[----:B------:R-:W2:Y:S01]  /*8290*/  SHFL.BFLY PT, R19, R24, 0x1, 0x1f ;  /* 0x0c201f0018137f89 */ /* 0x000ea200000e0000 */
[----:B-1----:R-:W-:Y:S02]  /*82a0*/  FMNMX R125, R26, R125, !PT ;  /* 0x0000007d1a7d7209 */ /* 0x002fe40007800000 */
[----:B--2---:R-:W-:-:S03]  /*82b0*/  FMNMX R121, R24, R19, !PT ;  /* 0x0000001318797209 */ /* 0x004fc60007800000 */
[----:B------:R-:W1:Y:S04]  /*82c0*/  SHFL.BFLY PT, R122, R125, 0x2, 0x1f ;  /* 0x0c401f007d7a7f89 */ /* 0x000e6800000e0000 */
[----:B------:R-:W2:Y:S01]  /*82d0*/  SHFL.BFLY PT, R18, R121, 0x2, 0x1f ;  /* 0x0c401f0079127f89 */ /* 0x000ea200000e0000 */
[----:B-1----:R-:W-:Y:S02]  /*82e0*/  FMNMX R19, R125, R122, !PT ;  /* 0x0000007a7d137209 */ /* 0x002fe40007800000 */
[----:B--2---:R-:W-:Y:S02]  /*82f0*/  FMNMX R18, R121, R18, !PT ;  /* 0x0000001279127209 */ /* 0x004fe40007800000 */
[----:B------:R-:W-:Y:S02]  /*8300*/  FSETP.NEU.AND P3, PT, R19, -INF , PT ;  /* 0xff8000001300780b */ /* 0x000fe40003f6d000 */
[----:B------:R-:W-:-:S02]  /*8310*/  FSETP.NEU.AND P2, PT, R18, -INF , PT ;  /* 0xff8000001200780b */ /* 0x000fc40003f4d000 */
[----:B------:R-:W-:Y:S02]  /*8320*/  FSEL R124, R19, RZ, P3 ;  /* 0x000000ff137c7208 */ /* 0x000fe40001800000 */
[----:B------:R-:W-:Y:S02]  /*8330*/  FSEL R122, R18, RZ, P2 ;  /* 0x000000ff127a7208 */ /* 0x000fe40001000000 */
[C---:B------:R-:W-:Y:S01]  /*8340*/  ISETP.NE.AND P2, PT, R17.reuse, 0x4, PT ;  /* 0x000000041100780c */ /* 0x040fe20003f45270 */
[----:B------:R-:W-:Y:S02]  /*8350*/  FADD R21, -R124, R21 ;  /* 0x000000157c157221 */ /* 0x000fe40000000100 */
[----:B------:R-:W-:Y:S01]  /*8360*/  FADD R22, -R122, R22 ;  /* 0x000000167a167221 */ /* 0x000fe20000000100 */
[----:B------:R-:W-:Y:S01]  /*8370*/  SEL R17, R17, RZ, P2 ;  /* 0x000000ff11117207 */ /* 0x000fe20001000000 */
[----:B------:R-:W-:Y:S01]  /*8380*/  FMUL R128, R21, UR6 ;  /* 0x0000000615807c20 */ /* 0x000fe20008400000 */
[----:B------:R-:W-:-:S02]  /*8390*/  IMAD R21, R7, 0x8, R14 ;  /* 0x0000000807157824 */ /* 0x000fc400078e020e */
[----:B------:R-:W-:Y:S01]  /*83a0*/  FMUL R22, R22, UR6 ;  /* 0x0000000616167c20 */ /* 0x000fe20008400000 */
[----:B------:R-:W-:Y:S01]  /*83b0*/  VIADD R7, R7, 0x1 ;  /* 0x0000000107077836 */ /* 0x000fe20000000000 */
[----:B------:R-:W-:-:S03]  /*83c0*/  FSETP.GEU.AND P4, PT, R128, -126, PT ;  /* 0xc2fc00008000780b */ /* 0x000fc60003f8e000 */
[----:B------:R-:W-:Y:S02]  /*83d0*/  FSETP.GEU.AND P3, PT, R22, -126, PT ;  /* 0xc2fc00001600780b */ /* 0x000fe40003f6e000 */
[----:B------:R-:W-:Y:S02]  /*83e0*/  PRMT R24, RZ, 0x654, R21 ;  /* 0x00000654ff187816 */ /* 0x000fe40000000015 */
[----:B------:R-:W-:Y:S02]  /*83f0*/  SEL R21, RZ, 0x1, P2 ;  /* 0x00000001ff157807 */ /* 0x000fe40001000000 */
[----:B------:R1:W-:Y:S01]  /*8400*/  SYNCS.ARRIVE.TRANS64.RED.A1T0 RZ, [R24+URZ], RZ ;  /* 0x000000ff18ff79a7 */ /* 0x0003e2000810043f */
[----:B------:R-:W-:Y:S02]  /*8410*/  ISETP.NE.AND P2, PT, R7, 0x4, PT ;  /* 0x000000040700780c */ /* 0x000fe40003f45270 */
[----:B------:R-:W-:Y:S01]  /*8420*/  LOP3.LUT R4, R4, R21, RZ, 0x3c, !PT ;  /* 0x0000001504047212 */ /* 0x000fe200078e3cff */
[----:B------:R-:W-:-:S03]  /*8430*/  @!P4 FMUL R128, R128, 0.5 ;  /* 0x3f0000008080c820 */ /* 0x000fc60000400000 */
[----:B------:R-:W-:Y:S01]  /*8440*/  @!P3 FMUL R22, R22, 0.5 ;  /* 0x3f0000001616b820 */ /* 0x000fe20000400000 */
[----:B------:R-:W-:-:S03]  /*8450*/  SHF.L.U32 R21, R4, 0x1f, RZ ;  /* 0x0000001f04157819 */ /* 0x000fc600000006ff */
[----:B------:R2:W3:Y:S08]  /*8460*/  MUFU.EX2 R126, R22 ;  /* 0x00000016007e7308 */ /* 0x0004f00000000800 */
[----:B------:R-:W4:Y:S01]  /*8470*/  MUFU.EX2 R128, R128 ;  /* 0x0000008000807308 */ /* 0x000f220000000800 */
[----:B--2---:R-:W-:Y:S01]  /*8480*/  LEA R22, R17, R2, 0x3 ;  /* 0x0000000211167211 */ /* 0x004fe200078e18ff */
[----:B---3--:R-:W-:-:S04]  /*8490*/  @!P3 FMUL R126, R126, R126 ;  /* 0x0000007e7e7eb220 */ /* 0x008fc80000400000 */
[-C--:B------:R-:W-:Y:S01]  /*84a0*/  FMUL R88, R88, R126.reuse ;  /* 0x0000007e58587220 */ /* 0x080fe20000400000 */
[-C--:B------:R-:W-:Y:S01]  /*84b0*/  FMUL R89, R89, R126.reuse ;  /* 0x0000007e59597220 */ /* 0x080fe20000400000 */
[-C--:B------:R-:W-:Y:S01]  /*84c0*/  FMUL R92, R92, R126.reuse ;  /* 0x0000007e5c5c7220 */ /* 0x080fe20000400000 */
[----:B------:R-:W-:Y:S01]  /*84d0*/  FMUL R93, R93, R126 ;  /* 0x0000007e5d5d7220 */ /* 0x000fe20000400000 */
[----:B----4-:R-:W-:Y:S01]  /*84e0*/  @!P4 FMUL R128, R128, R128 ;  /* 0x000000808080c220 */ /* 0x010fe20000400000 */
        /* <DEDUP_REMOVED lines=27> */
[----:B-1----:R-:W-:-:S07]  /*86a0*/  FMUL R119, R119, R128 ;  /* 0x0000008077777220 */ /* 0x002fce0000400000 */
.L_x_45:
[----:B-1----:R1:W2:Y:S02]  /*86b0*/  SYNCS.PHASECHK.TRANS64.TRYWAIT P3, [R22+URZ+0x12000], R21 ;  /* 0x01200015160075a7 */ /* 0x0022a4000806017f */
[----:B--2---:R-:W-:Y:S05]  /*86c0*/  @!P3 NANOSLEEP.SYNCS 0x989680 ;  /* 0x009896800000b95d */ /* 0x004fea0003900000 */
[----:B------:R-:W2:Y:S02]  /*86d0*/  @!P3 SYNCS.PHASECHK.TRANS64 P3, [R22+URZ+0x12000], R21 ;  /* 0x012000151600b5a7 */ /* 0x000ea4000806007f */
[----:B--2---:R-:W-:Y:S05]  /*86e0*/  @!P3 BRA `(.L_x_45) ;  /* 0xfffffffc00f0b947 */ /* 0x004fea000383ffff */
[----:B------:R-:W-:Y:S05]  /*86f0*/  BSYNC B0 ;  /* 0x0000000000007941 */ /* 0x000fea0003800000 */
.L_x_44:
[----:B-1----:R-:W1:Y:S01]  /*8700*/  LDC R21, c[0x0][0x604] ;  /* 0x00018100ff157b82 */ /* 0x002e620000000800 */
[----:B------:R-:W-:Y:S05]  /*8710*/  WARPSYNC.ALL ;  /* 0x0000000000007948 */ /* 0x000fea0003800000 */
[-C--:B-1----:R-:W-:Y:S01]  /*8720*/  FMUL R122, R122, R21.reuse ;  /* 0x000000157a7a7220 */ /* 0x082fe20000400000 */
[----:B------:R-:W-:-:S03]  /*8730*/  FMUL R124, R124, R21 ;  /* 0x000000157c7c7220 */ /* 0x000fc60000400000 */
[-CC-:B------:R-:W-:Y:S01]  /*8740*/  FFMA R23, R23, R21.reuse, -R122.reuse ;  /* 0x0000001517177223 */ /* 0x180fe2000000087a */
[-C--:B------:R-:W-:Y:S01]  /*8750*/  FFMA R25, R25, R21.reuse, -R122 ;  /* 0x0000001519197223 */ /* 0x080fe2000000087a */
[-CC-:B------:R-:W-:Y:S01]  /*8760*/  FFMA R22, R123, R21.reuse, -R124.reuse ;  /* 0x000000157b167223 */ /* 0x180fe2000000087c */
[-C--:B------:R-:W-:Y:S01]  /*8770*/  FFMA R27, R27, R21.reuse, -R124 ;  /* 0x000000151b1b7223 */ /* 0x080fe2000000087c */
[-CC-:B------:R-:W-:Y:S01]  /*8780*/  FFMA R28, R28, R21.reuse, -R122.reuse ;  /* 0x000000151c1c7223 */ /* 0x180fe2000000087a */
[----:B------:R-:W-:Y:S01]  /*8790*/  FSETP.GEU.AND P5, PT, R23, -126, PT ;  /* 0xc2fc00001700780b */ /* 0x000fe20003fae000 */
[-C--:B------:R-:W-:Y:S01]  /*87a0*/  FFMA R29, R29, R21.reuse, -R122 ;  /* 0x000000151d1d7223 */ /* 0x080fe2000000087a */
[----:B------:R-:W-:Y:S01]  /*87b0*/  FSETP.GEU.AND P6, PT, R25, -126, PT ;  /* 0xc2fc00001900780b */ /* 0x000fe20003fce000 */
[-CC-:B------:R-:W-:Y:S01]  /*87c0*/  FFMA R30, R30, R21.reuse, -R124.reuse ;  /* 0x000000151e1e7223 */ /* 0x180fe2000000087c */
[----:B------:R-:W-:Y:S01]  /*87d0*/  FSETP.GEU.AND P3, PT, R22, -126, PT ;  /* 0xc2fc00001600780b */ /* 0x000fe20003f6e000 */
[-C--:B------:R-:W-:Y:S01]  /*87e0*/  FFMA R31, R31, R21.reuse, -R124 ;  /* 0x000000151f1f7223 */ /* 0x080fe2000000087c */
[----:B------:R-:W-:Y:S01]  /*87f0*/  FSETP.GEU.AND P4, PT, R27, -126, PT ;  /* 0xc2fc00001b00780b */ /* 0x000fe20003f8e000 */
[-CC-:B------:R-:W-:Y:S01]  /*8800*/  FFMA R32, R32, R21.reuse, -R122.reuse ;  /* 0x0000001520207223 */ /* 0x180fe2000000087a */
[-C--:B------:R-:W-:Y:S01]  /*8810*/  FFMA R33, R33, R21.reuse, -R122 ;  /* 0x0000001521217223 */ /* 0x080fe2000000087a */
[-CC-:B------:R-:W-:Y:S01]  /*8820*/  FFMA R34, R34, R21.reuse, -R124.reuse ;  /* 0x0000001522227223 */ /* 0x180fe2000000087c */
[-C--:B------:R-:W-:Y:S01]  /*8830*/  FFMA R35, R35, R21.reuse, -R124 ;  /* 0x0000001523237223 */ /* 0x080fe2000000087c */
[-CC-:B------:R-:W-:Y:S01]  /*8840*/  FFMA R36, R36, R21.reuse, -R122.reuse ;  /* 0x0000001524247223 */ /* 0x180fe2000000087a */
[-C--:B------:R-:W-:Y:S01]  /*8850*/  FFMA R37, R37, R21.reuse, -R122 ;  /* 0x0000001525257223 */ /* 0x080fe2000000087a */
[----:B------:R-:W-:Y:S01]  /*8860*/  @!P5 FMUL R23, R23, 0.5 ;  /* 0x3f0000001717d820 */ /* 0x000fe20000400000 */
[-CC-:B------:R-:W-:Y:S01]  /*8870*/  FFMA R38, R38, R21.reuse, -R124.reuse ;  /* 0x0000001526267223 */ /* 0x180fe2000000087c */
[----:B------:R-:W-:Y:S01]  /*8880*/  @!P6 FMUL R25, R25, 0.5 ;  /* 0x3f0000001919e820 */ /* 0x000fe20000400000 */
[-C--:B------:R-:W-:Y:S01]  /*8890*/  FFMA R39, R39, R21.reuse, -R124 ;  /* 0x0000001527277223 */ /* 0x080fe2000000087c */
[----:B------:R-:W-:Y:S01]  /*88a0*/  @!P3 FMUL R22, R22, 0.5 ;  /* 0x3f0000001616b820 */ /* 0x000fe20000400000 */
[----:B------:R1:W2:Y:S01]  /*88b0*/  MUFU.EX2 R121, R23 ;  /* 0x0000001700797308 */ /* 0x0002a20000000800 */
[----:B------:R-:W-:Y:S01]  /*88c0*/  @!P4 FMUL R27, R27, 0.5 ;  /* 0x3f0000001b1bc820 */ /* 0x000fe20000400000 */
[-CC-:B------:R-:W-:Y:S01]  /*88d0*/  FFMA R40, R40, R21.reuse, -R122.reuse ;  /* 0x0000001528287223 */ /* 0x180fe2000000087a */
[-C--:B------:R-:W-:Y:S01]  /*88e0*/  FFMA R41, R41, R21.reuse, -R122 ;  /* 0x0000001529297223 */ /* 0x080fe2000000087a */
[-CC-:B------:R-:W-:Y:S01]  /*88f0*/  FFMA R42, R42, R21.reuse, -R124.reuse ;  /* 0x000000152a2a7223 */ /* 0x180fe2000000087c */
[-C--:B------:R-:W-:Y:S01]  /*8900*/  FFMA R43, R43, R21.reuse, -R124 ;  /* 0x000000152b2b7223 */ /* 0x080fe2000000087c */
[-CC-:B------:R-:W-:Y:S01]  /*8910*/  FFMA R44, R44, R21.reuse, -R122.reuse ;  /* 0x000000152c2c7223 */ /* 0x180fe2000000087a */
[----:B------:R-:W-:Y:S01]  /*8920*/  FFMA R45, R45, R21, -R122 ;  /* 0x000000152d2d7223 */ /* 0x000fe2000000087a */
[----:B------:R-:W3:Y:S01]  /*8930*/  MUFU.EX2 R130, R25 ;  /* 0x0000001900827308 */ /* 0x000ee20000000800 */
[----:B-1----:R-:W-:-:S02]  /*8940*/  IMAD.MOV.U32 R23, RZ, RZ, 0x40000040 ;  /* 0x40000040ff177424 */ /* 0x002fc400078e00ff */
[-CC-:B------:R-:W-:Y:S01]  /*8950*/  FFMA R46, R46, R21.reuse, -R124.reuse ;  /* 0x000000152e2e7223 */ /* 0x180fe2000000087c */
[-C--:B------:R-:W-:Y:S01]  /*8960*/  FFMA R47, R47, R21.reuse, -R124 ;  /* 0x000000152f2f7223 */ /* 0x080fe2000000087c */
[-C--:B------:R-:W-:Y:S01]  /*8970*/  FFMA R49, R49, R21.reuse, -R122 ;  /* 0x0000001531317223 */ /* 0x080fe2000000087a */
[-CC-:B------:R-:W-:Y:S01]  /*8980*/  FFMA R50, R50, R21.reuse, -R124.reuse ;  /* 0x0000001532327223 */ /* 0x180fe2000000087c */
[----:B------:R-:W-:Y:S01]  /*8990*/  R2UR UR7, R23 ;  /* 0x00000000170772ca */ /* 0x000fe200000e0000 */
[----:B------:R-:W-:Y:S01]  /*89a0*/  FFMA R51, R51, R21, -R124 ;  /* 0x0000001533337223 */ /* 0x000fe2000000087c */
[----:B------:R1:W4:Y:S01]  /*89b0*/  MUFU.EX2 R123, R22 ;  /* 0x00000016007b7308 */ /* 0x0003220000000800 */
[----:B--2---:R-:W-:Y:S01]  /*89c0*/  @!P5 FMUL R121, R121, R121 ;  /* 0x000000797979d220 */ /* 0x004fe20000400000 */
[----:B------:R-:W-:Y:S01]  /*89d0*/  FSETP.GEU.AND P5, PT, R28, -126, PT ;  /* 0xc2fc00001c00780b */ /* 0x000fe20003fae000 */
[-CC-:B------:R-:W-:Y:S01]  /*89e0*/  FFMA R60, R60, R21.reuse, -R122.reuse ;  /* 0x000000153c3c7223 */ /* 0x180fe2000000087a */
[-C--:B------:R-:W-:Y:S01]  /*89f0*/  FFMA R61, R61, R21.reuse, -R122 ;  /* 0x000000153d3d7223 */ /* 0x080fe2000000087a */
[-CC-:B------:R-:W-:Y:S01]  /*8a00*/  FFMA R62, R62, R21.reuse, -R124.reuse ;  /* 0x000000153e3e7223 */ /* 0x180fe2000000087c */
[-C--:B------:R-:W-:Y:S01]  /*8a10*/  FFMA R67, R67, R21.reuse, -R124 ;  /* 0x0000001543437223 */ /* 0x080fe2000000087c */
[-CC-:B------:R-:W-:Y:S01]  /*8a20*/  FFMA R68, R68, R21.reuse, -R122.reuse ;  /* 0x0000001544447223 */ /* 0x180fe2000000087a */
[----:B------:R-:W2:Y:S01]  /*8a30*/  MUFU.EX2 R132, R27 ;  /* 0x0000001b00847308 */ /* 0x000ea20000000800 */
[----:B---3--:R-:W-:Y:S01]  /*8a40*/  @!P6 FMUL R130, R130, R130 ;  /* 0x000000828282e220 */ /* 0x008fe20000400000 */
[----:B------:R-:W-:Y:S01]  /*8a50*/  FSETP.GEU.AND P6, PT, R29, -126, PT ;  /* 0xc2fc00001d00780b */ /* 0x000fe20003fce000 */
[-C--:B------:R-:W-:Y:S01]  /*8a60*/  FFMA R69, R69, R21.reuse, -R122 ;  /* 0x0000001545457223 */ /* 0x080fe2000000087a */
[----:B-1----:R-:W-:Y:S01]  /*8a70*/  LEA R22, R17, UR14, 0xa ;  /* 0x0000000e11167c11 */ /* 0x002fe2000f8e50ff */
[--C-:B------:R-:W-:Y:S01]  /*8a80*/  FFMA R70, R70, R21, -R124.reuse ;  /* 0x0000001546467223 */ /* 0x100fe2000000087c */
[----:B------:R-:W-:Y:S01]  /*8a90*/  F2FP.F16.F32.PACK_AB R24, R130, R121 ;  /* 0x000000798218723e */ /* 0x000fe200000000ff */
[----:B------:R-:W-:Y:S01]  /*8aa0*/  @!P5 FMUL R28, R28, 0.5 ;  /* 0x3f0000001c1cd820 */ /* 0x000fe20000400000 */
[----:B------:R-:W-:Y:S01]  /*8ab0*/  R2UR UR6, R22 ;  /* 0x00000000160672ca */ /* 0x000fe200000e0000 */
[----:B----4-:R-:W-:Y:S01]  /*8ac0*/  @!P3 FMUL R123, R123, R123 ;  /* 0x0000007b7b7bb220 */ /* 0x010fe20000400000 */
[----:B------:R-:W-:Y:S01]  /*8ad0*/  FSETP.GEU.AND P3, PT, R30, -126, PT ;  /* 0xc2fc00001e00780b */ /* 0x000fe20003f6e000 */
[----:B------:R-:W1:Y:S01]  /*8ae0*/  MUFU.EX2 R125, R28 ;  /* 0x0000001c007d7308 */ /* 0x000e620000000800 */
[-C--:B------:R-:W-:Y:S01]  /*8af0*/  FFMA R75, R75, R21.reuse, -R124 ;  /* 0x000000154b4b7223 */ /* 0x080fe2000000087c */
[-CC-:B------:R-:W-:Y:S01]  /*8b00*/  FFMA R76, R76, R21.reuse, -R122.reuse ;  /* 0x000000154c4c7223 */ /* 0x180fe2000000087a */
[-C--:B------:R-:W-:Y:S01]  /*8b10*/  FFMA R77, R77, R21.reuse, -R122 ;  /* 0x000000154d4d7223 */ /* 0x080fe2000000087a */
[----:B------:R-:W-:Y:S01]  /*8b20*/  @!P6 FMUL R29, R29, 0.5 ;  /* 0x3f0000001d1de820 */ /* 0x000fe20000400000 */
[----:B------:R-:W-:Y:S01]  /*8b30*/  FFMA R78, R78, R21, -R124 ;  /* 0x000000154e4e7223 */ /* 0x000fe2000000087c */
[----:B--2---:R-:W-:Y:S01]  /*8b40*/  @!P4 FMUL R132, R132, R132 ;  /* 0x000000848484c220 */ /* 0x004fe20000400000 */
[----:B------:R-:W-:Y:S01]  /*8b50*/  FSETP.GEU.AND P4, PT, R31, -126, PT ;  /* 0xc2fc00001f00780b */ /* 0x000fe20003f8e000 */
[----:B------:R-:W2:Y:S01]  /*8b60*/  MUFU.EX2 R134, R29 ;  /* 0x0000001d00867308 */ /* 0x000ea20000000800 */
[----:B------:R-:W-:Y:S01]  /*8b70*/  FFMA R121, R126, R15, R121 ;  /* 0x0000000f7e797223 */ /* 0x000fe20000000079 */
[--C-:B------:R-:W-:Y:S01]  /*8b80*/  FFMA R80, R80, R21, -R122.reuse ;  /* 0x0000001550507223 */ /* 0x100fe2000000087a */
[----:B------:R-:W-:Y:S01]  /*8b90*/  F2FP.F16.F32.PACK_AB R25, R132, R123 ;  /* 0x0000007b8419723e */ /* 0x000fe200000000ff */
[----:B------:R-:W-:Y:S01]  /*8ba0*/  @!P3 FMUL R30, R30, 0.5 ;  /* 0x3f0000001e1eb820 */ /* 0x000fe20000400000 */
[-C--:B------:R-:W-:Y:S01]  /*8bb0*/  FFMA R81, R81, R21.reuse, -R122 ;  /* 0x0000001551517223 */ /* 0x080fe2000000087a */
[-CC-:B------:R-:W-:Y:S01]  /*8bc0*/  FFMA R82, R82, R21.reuse, -R124.reuse ;  /* 0x0000001552527223 */ /* 0x180fe2000000087c */
[----:B------:R-:W-:Y:S01]  /*8bd0*/  FFMA R83, R83, R21, -R124 ;  /* 0x0000001553537223 */ /* 0x000fe2000000087c */
[----:B------:R-:W3:Y:S01]  /*8be0*/  MUFU.EX2 R136, R30 ;  /* 0x0000001e00887308 */ /* 0x000ee20000000800 */
[----:B-1----:R-:W-:Y:S01]  /*8bf0*/  @!P5 FMUL R125, R125, R125 ;  /* 0x0000007d7d7dd220 */ /* 0x002fe20000400000 */
[----:B------:R-:W-:Y:S01]  /*8c00*/  FSETP.GEU.AND P5, PT, R32, -126, PT ;  /* 0xc2fc00002000780b */ /* 0x000fe20003fae000 */
[----:B------:R-:W-:Y:S01]  /*8c10*/  FFMA R13, R128, R13, R123 ;  /* 0x0000000d800d7223 */ /* 0x000fe2000000007b */
[----:B------:R-:W-:Y:S01]  /*8c20*/  @!P4 FMUL R31, R31, 0.5 ;  /* 0x3f0000001f1fc820 */ /* 0x000fe20000400000 */
[----:B------:R-:W-:Y:S01]  /*8c30*/  FADD R130, R121, R130 ;  /* 0x0000008279827221 */ /* 0x000fe20000000000 */
[-C--:B------:R-:W-:Y:S01]  /*8c40*/  FFMA R84, R84, R21.reuse, -R122 ;  /* 0x0000001554547223 */ /* 0x080fe2000000087a */
[----:B------:R-:W-:Y:S01]  /*8c50*/  FADD R13, R13, R132 ;  /* 0x000000840d0d7221 */ /* 0x000fe20000000000 */
[----:B------:R-:W1:Y:S01]  /*8c60*/  MUFU.EX2 R131, R31 ;  /* 0x0000001f00837308 */ /* 0x000e620000000800 */
[----:B--2---:R-:W-:Y:S01]  /*8c70*/  @!P6 FMUL R134, R134, R134 ;  /* 0x000000868686e220 */ /* 0x004fe20000400000 */
[----:B------:R-:W-:Y:S01]  /*8c80*/  FSETP.GEU.AND P6, PT, R33, -126, PT ;  /* 0xc2fc00002100780b */ /* 0x000fe20003fce000 */
[-C--:B------:R-:W-:Y:S01]  /*8c90*/  FFMA R85, R85, R21.reuse, -R122 ;  /* 0x0000001555557223 */ /* 0x080fe2000000087a */
[----:B------:R-:W-:-:S02]  /*8ca0*/  FFMA R86, R86, R21, -R124 ;  /* 0x0000001556567223 */ /* 0x000fc4000000087c */
[----:B------:R-:W-:Y:S01]  /*8cb0*/  F2FP.F16.F32.PACK_AB R26, R134, R125 ;  /* 0x0000007d861a723e */ /* 0x000fe200000000ff */
[----:B------:R-:W-:Y:S01]  /*8cc0*/  @!P5 FMUL R32, R32, 0.5 ;  /* 0x3f0000002020d820 */ /* 0x000fe20000400000 */
[----:B------:R-:W-:Y:S01]  /*8cd0*/  FADD R125, R130, R125 ;  /* 0x0000007d827d7221 */ /* 0x000fe20000000000 */
[----:B---3--:R-:W-:Y:S01]  /*8ce0*/  @!P3 FMUL R136, R136, R136 ;  /* 0x000000888888b220 */ /* 0x008fe20000400000 */
[----:B------:R-:W-:Y:S01]  /*8cf0*/  FSETP.GEU.AND P3, PT, R34, -126, PT ;  /* 0xc2fc00002200780b */ /* 0x000fe20003f6e000 */
[----:B------:R-:W2:Y:S01]  /*8d00*/  MUFU.EX2 R138, R32 ;  /* 0x00000020008a7308 */ /* 0x000ea20000000800 */
[----:B------:R-:W-:-:S03]  /*8d10*/  FADD R125, R125, R134 ;  /* 0x000000867d7d7221 */ /* 0x000fc60000000000 */
[----:B------:R-:W-:Y:S01]  /*8d20*/  @!P6 FMUL R33, R33, 0.5 ;  /* 0x3f0000002121e820 */ /* 0x000fe20000400000 */
[----:B-1----:R-:W-:Y:S01]  /*8d30*/  @!P4 FMUL R131, R131, R131 ;  /* 0x000000838383c220 */ /* 0x002fe20000400000 */
[----:B------:R-:W-:Y:S02]  /*8d40*/  FSETP.GEU.AND P4, PT, R35, -126, PT ;  /* 0xc2fc00002300780b */ /* 0x000fe40003f8e000 */
[----:B------:R-:W1:Y:S02]  /*8d50*/  MUFU.EX2 R127, R33 ;  /* 0x00000021007f7308 */ /* 0x000e640000000800 */
[----:B------:R-:W-:Y:S02]  /*8d60*/  F2FP.F16.F32.PACK_AB R27, R131, R136 ;  /* 0x00000088831b723e */ /* 0x000fe400000000ff */
[----:B------:R-:W-:Y:S01]  /*8d70*/  @!P3 FMUL R34, R34, 0.5 ;  /* 0x3f0000002222b820 */ /* 0x000fe20000400000 */
[----:B------:R-:W-:Y:S01]  /*8d80*/  FADD R136, R13, R136 ;  /* 0x000000880d887221 */ /* 0x000fe20000000000 */
[----:B------:R-:W-:-:S02]  /*8d90*/  WARPGROUP.ARRIVE ;  /* 0x00000000000079c5 */ /* 0x000fc40000000000 */
[----:B------:R-:W3:Y:S01]  /*8da0*/  MUFU.EX2 R140, R34 ;  /* 0x00000022008c7308 */ /* 0x000ee20000000800 */
[----:B--2---:R-:W-:Y:S01]  /*8db0*/  @!P5 FMUL R138, R138, R138 ;  /* 0x0000008a8a8ad220 */ /* 0x004fe20000400000 */
[----:B------:R-:W-:Y:S01]  /*8dc0*/  FSETP.GEU.AND P5, PT, R36, -126, PT ;  /* 0xc2fc00002400780b */ /* 0x000fe20003fae000 */
[----:B------:R-:W-:Y:S01]  /*8dd0*/  FADD R131, R136, R131 ;  /* 0x0000008388837221 */ /* 0x000fe20000000000 */
[----:B------:R-:W-:Y:S01]  /*8de0*/  @!P4 FMUL R35, R35, 0.5 ;  /* 0x3f0000002323c820 */ /* 0x000fe20000400000 */
[----:B------:R-:W-:Y:S03]  /*8df0*/  HGMMA.64x64x16.F32 R88, R24, gdesc[UR4].tnspB, R88, gsb0 ;  /* 0x40e0000418587df0 */ /* 0x000fe60008000858 */
[----:B------:R-:W2:Y:S01]  /*8e00*/  MUFU.EX2 R129, R35 ;  /* 0x0000002300817308 */ /* 0x000ea20000000800 */
[----:B-1----:R-:W-:Y:S01]  /*8e10*/  @!P6 FMUL R127, R127, R127 ;  /* 0x0000007f7f7fe220 */ /* 0x002fe20000400000 */
[----:B------:R-:W-:-:S04]  /*8e20*/  FSETP.GEU.AND P6, PT, R37, -126, PT ;  /* 0xc2fc00002500780b */ /* 0x000fc80003fce000 */
[----:B------:R-:W-:Y:S01]  /*8e30*/  F2FP.F16.F32.PACK_AB R28, R127, R138 ;  /* 0x0000008a7f1c723e */ /* 0x000fe200000000ff */
[----:B------:R-:W-:Y:S01]  /*8e40*/  @!P5 FMUL R36, R36, 0.5 ;  /* 0x3f0000002424d820 */ /* 0x000fe20000400000 */
[----:B------:R-:W-:Y:S01]  /*8e50*/  FADD R138, R125, R138 ;  /* 0x0000008a7d8a7221 */ /* 0x000fe20000000000 */
[----:B---3--:R-:W-:Y:S01]  /*8e60*/  @!P3 FMUL R140, R140, R140 ;  /* 0x0000008c8c8cb220 */ /* 0x008fe20000400000 */
[----:B------:R-:W-:Y:S01]  /*8e70*/  FSETP.GEU.AND P3, PT, R38, -126, PT ;  /* 0xc2fc00002600780b */ /* 0x000fe20003f6e000 */
[----:B------:R1:W3:Y:S01]  /*8e80*/  MUFU.EX2 R23, R36 ;  /* 0x0000002400177308 */ /* 0x0002e20000000800 */
[----:B------:R-:W-:-:S03]  /*8e90*/  FADD R138, R138, R127 ;  /* 0x0000007f8a8a7221 */ /* 0x000fc60000000000 */
[----:B------:R-:W-:Y:S01]  /*8ea0*/  @!P6 FMUL R37, R37, 0.5 ;  /* 0x3f0000002525e820 */ /* 0x000fe20000400000 */
[----:B--2---:R-:W-:Y:S01]  /*8eb0*/  @!P4 FMUL R129, R129, R129 ;  /* 0x000000818181c220 */ /* 0x004fe20000400000 */
[----:B------:R-:W-:Y:S01]  /*8ec0*/  FSETP.GEU.AND P4, PT, R39, -126, PT ;  /* 0xc2fc00002700780b */ /* 0x000fe20003f8e000 */
[----:B-1----:R-:W-:-:S03]  /*8ed0*/  FFMA R36, R52, R21, -R122 ;  /* 0x0000001534247223 */ /* 0x002fc6000000087a */
[----:B------:R-:W-:Y:S02]  /*8ee0*/  F2FP.F16.F32.PACK_AB R29, R129, R140 ;  /* 0x0000008c811d723e */ /* 0x000fe400000000ff */
[----:B------:R-:W-:Y:S01]  /*8ef0*/  @!P3 FMUL R38, R38, 0.5 ;  /* 0x3f0000002626b820 */ /* 0x000fe20000400000 */
[----:B------:R-:W-:Y:S01]  /*8f00*/  FADD R140, R131, R140 ;  /* 0x0000008c838c7221 */ /* 0x000fe20000000000 */
[----:B---3--:R-:W-:Y:S01]  /*8f10*/  @!P5 FMUL R23, R23, R23 ;  /* 0x000000171717d220 */ /* 0x008fe20000400000 */
[----:B------:R-:W-:Y:S02]  /*8f20*/  FSETP.GEU.AND P5, PT, R40, -126, PT ;  /* 0xc2fc00002800780b */ /* 0x000fe40003fae000 */
[----:B------:R-:W-:Y:S02]  /*8f30*/  FADD R140, R140, R129 ;  /* 0x000000818c8c7221 */ /* 0x000fe40000000000 */
[----:B------:R-:W-:-:S04]  /*8f40*/  @!P4 FMUL R39, R39, 0.5 ;  /* 0x3f0000002727c820 */ /* 0x000fc80000400000 */
[----:B------:R-:W1:Y:S05]  /*8f50*/  MUFU.EX2 R142, R39 ;  /* 0x00000027008e7308 */ /* 0x000e6a0000000800 */
[----:B------:R-:W-:-:S04]  /*8f60*/  @!P5 FMUL R40, R40, 0.5 ;  /* 0x3f0000002828d820 */ /* 0x000fc80000400000 */
[----:B------:R-:W2:Y:S01]  /*8f70*/  MUFU.EX2 R133, R40 ;  /* 0x0000002800857308 */ /* 0x000ea20000000800 */
[----:B-1----:R-:W-:Y:S01]  /*8f80*/  @!P4 FMUL R142, R142, R142 ;  /* 0x0000008e8e8ec220 */ /* 0x002fe20000400000 */
[----:B------:R-:W-:Y:S01]  /*8f90*/  FSETP.GEU.AND P4, PT, R43, -126, PT ;  /* 0xc2fc00002b00780b */ /* 0x000fe20003f8e000 */
[----:B--2---:R-:W-:Y:S01]  /*8fa0*/  @!P5 FMUL R133, R133, R133 ;  /* 0x000000858585d220 */ /* 0x004fe20000400000 */
[----:B------:R-:W-:-:S11]  /*8fb0*/  FSETP.GEU.AND P5, PT, R44, -126, PT ;  /* 0xc2fc00002c00780b */ /* 0x000fd60003fae000 */
[----:B------:R-:W-:-:S04]  /*8fc0*/  @!P4 FMUL R43, R43, 0.5 ;  /* 0x3f0000002b2bc820 */ /* 0x000fc80000400000 */
[----:B------:R-:W1:Y:S01]  /*8fd0*/  MUFU.EX2 R146, R43 ;  /* 0x0000002b00927308 */ /* 0x000e620000000800 */
[----:B------:R-:W-:Y:S02]  /*8fe0*/  WARPGROUP.DEPBAR.LE gsb0, 0x0 ;  /* 0x00008000000079c5 */ /* 0x000fe40000010000 */
[----:B------:R-:W-:-:S05]  /*8ff0*/  VIADD R24, R22, 0x80 ;  /* 0x0000008016187836 */ /* 0x000fca0000000000 */
[----:B------:R2:W3:Y:S01]  /*9000*/  MUFU.EX2 R26, R37 ;  /* 0x00000025001a7308 */ /* 0x0004e20000000800 */
[----:B------:R-:W-:Y:S01]  /*9010*/  MOV R25, 0x40000040 ;  /* 0x4000004000197802 */ /* 0x000fe20000000f00 */
[----:B------:R-:W-:Y:S01]  /*9020*/  @!P5 FMUL R44, R44, 0.5 ;  /* 0x3f0000002c2cd820 */ /* 0x000fe20000400000 */
[----:B------:R-:W-:Y:S01]  /*9030*/  R2UR UR6, R24 ;  /* 0x00000000180672ca */ /* 0x000fe200000e0000 */
[----:B------:R-:W-:Y:S01]  /*9040*/  VIADD R24, R22, 0x100 ;  /* 0x0000010016187836 */ /* 0x000fe20000000000 */
[----:B------:R-:W-:Y:S01]  /*9050*/  R2UR UR7, R25 ;  /* 0x00000000190772ca */ /* 0x000fe200000e0000 */
[----:B------:R-:W-:Y:S02]  /*9060*/  IMAD.MOV.U32 R25, RZ, RZ, 0x40000040 ;  /* 0x40000040ff197424 */ /* 0x000fe400078e00ff */
[----:B------:R-:W4:Y:S01]  /*9070*/  MUFU.EX2 R27, R38 ;  /* 0x00000026001b7308 */ /* 0x000f220000000800 */
[----:B-1----:R-:W-:Y:S01]  /*9080*/  @!P4 FMUL R146, R146, R146 ;  /* 0x000000929292c220 */ /* 0x002fe20000400000 */
[----:B------:R-:W-:Y:S01]  /*9090*/  FSETP.GEU.AND P4, PT, R47, -126, PT ;  /* 0xc2fc00002f00780b */ /* 0x000fe20003f8e000 */
[----:B--2---:R-:W-:-:S05]  /*90a0*/  FFMA R37, R55, R21, -R124 ;  /* 0x0000001537257223 */ /* 0x004fca000000087c */
[----:B------:R-:W1:Y:S01]  /*90b0*/  MUFU.EX2 R137, R44 ;  /* 0x0000002c00897308 */ /* 0x000e620000000800 */
[----:B---3--:R-:W-:Y:S01]  /*90c0*/  @!P6 FMUL R26, R26, R26 ;  /* 0x0000001a1a1ae220 */ /* 0x008fe20000400000 */
[----:B------:R-:W-:-:S04]  /*90d0*/  FSETP.GEU.AND P6, PT, R41, -126, PT ;  /* 0xc2fc00002900780b */ /* 0x000fc80003fce000 */
[----:B------:R-:W-:Y:S01]  /*90e0*/  F2FP.F16.F32.PACK_AB R30, R26, R23 ;  /* 0x000000171a1e723e */ /* 0x000fe200000000ff */
[----:B------:R-:W-:Y:S01]  /*90f0*/  @!P4 FMUL R47, R47, 0.5 ;  /* 0x3f0000002f2fc820 */ /* 0x000fe20000400000 */
[----:B------:R-:W-:Y:S01]  /*9100*/  FADD R23, R138, R23 ;  /* 0x000000178a177221 */ /* 0x000fe20000000000 */
[----:B----4-:R-:W-:Y:S01]  /*9110*/  @!P3 FMUL R27, R27, R27 ;  /* 0x0000001b1b1bb220 */ /* 0x010fe20000400000 */
[----:B------:R-:W-:Y:S02]  /*9120*/  FSETP.GEU.AND P3, PT, R42, -126, PT ;  /* 0xc2fc00002a00780b */ /* 0x000fe40003f6e000 */
[----:B------:R-:W-:Y:S01]  /*9130*/  FADD R26, R23, R26 ;  /* 0x0000001a171a7221 */ /* 0x000fe20000000000 */
[----:B------:R-:W-:Y:S02]  /*9140*/  MOV R23, 0x40000040 ;  /* 0x4000004000177802 */ /* 0x000fe40000000f00 */
[----:B------:R-:W-:Y:S01]  /*9150*/  F2FP.F16.F32.PACK_AB R31, R142, R27 ;  /* 0x0000001b8e1f723e */ /* 0x000fe200000000ff */
[----:B------:R-:W-:Y:S01]  /*9160*/  @!P6 FMUL R41, R41, 0.5 ;  /* 0x3f0000002929e820 */ /* 0x000fe20000400000 */
[----:B-1----:R-:W-:Y:S01]  /*9170*/  @!P5 FMUL R137, R137, R137 ;  /* 0x000000898989d220 */ /* 0x002fe20000400000 */
[----:B------:R-:W-:Y:S01]  /*9180*/  FADD R27, R140, R27 ;  /* 0x0000001b8c1b7221 */ /* 0x000fe20000000000 */
[----:B------:R-:W-:Y:S01]  /*9190*/  WARPGROUP.ARRIVE ;  /* 0x00000000000079c5 */ /* 0x000fe20000000000 */
[----:B------:R-:W1:Y:S02]  /*91a0*/  MUFU.EX2 R144, R41 ;  /* 0x0000002900907308 */ /* 0x000e640000000800 */
[----:B------:R-:W-:Y:S01]  /*91b0*/  FADD R142, R27, R142 ;  /* 0x0000008e1b8e7221 */ /* 0x000fe20000000000 */
[----:B------:R-:W-:-:S02]  /*91c0*/  @!P3 FMUL R42, R42, 0.5 ;  /* 0x3f0000002a2ab820 */ /* 0x000fc40000400000 */
[----:B------:R-:W-:Y:S01]  /*91d0*/  HGMMA.64x64x16.F32 R88, R28, gdesc[UR4].tnspB, R88, gsb0 ;  /* 0x40e000041c587df0 */ /* 0x000fe20008000858 */
[----:B------:R-:W-:Y:S01]  /*91e0*/  R2UR UR6, R24 ;  /* 0x00000000180672ca */ /* 0x000fe200000e0000 */
[-C--:B------:R-:W-:Y:S01]  /*91f0*/  FFMA R24, R53, R21.reuse, -R122 ;  /* 0x0000001535187223 */ /* 0x080fe2000000087a */
[----:B------:R-:W2:Y:S01]  /*9200*/  MUFU.EX2 R135, R42 ;  /* 0x0000002a00877308 */ /* 0x000ea20000000800 */
[----:B------:R-:W-:Y:S01]  /*9210*/  R2UR UR7, R25 ;  /* 0x00000000190772ca */ /* 0x000fe200000e0000 */
[-C--:B------:R-:W-:Y:S01]  /*9220*/  FFMA R25, R54, R21.reuse, -R124 ;  /* 0x0000001536197223 */ /* 0x080fe2000000087c */
[-C--:B------:R-:W-:Y:S01]  /*9230*/  FFMA R54, R56, R21.reuse, -R122 ;  /* 0x0000001538367223 */ /* 0x080fe2000000087a */
[-C--:B------:R-:W-:Y:S01]  /*9240*/  FFMA R56, R59, R21.reuse, -R124 ;  /* 0x000000153b387223 */ /* 0x080fe2000000087c */
[----:B------:R-:W-:Y:S01]  /*9250*/  FFMA R59, R65, R21, -R122 ;  /* 0x00000015413b7223 */ /* 0x000fe2000000087a */
[----:B-1----:R-:W-:Y:S01]  /*9260*/  @!P6 FMUL R144, R144, R144 ;  /* 0x000000909090e220 */ /* 0x002fe20000400000 */
[----:B------:R-:W-:-:S04]  /*9270*/  FSETP.GEU.AND P6, PT, R45, -126, PT ;  /* 0xc2fc00002d00780b */ /* 0x000fc80003fce000 */
[----:B------:R-:W-:Y:S01]  /*9280*/  F2FP.F16.F32.PACK_AB R32, R144, R133 ;  /* 0x000000859020723e */ /* 0x000fe200000000ff */
[----:B------:R-:W-:Y:S01]  /*9290*/  FADD R133, R26, R133 ;  /* 0x000000851a857221 */ /* 0x000fe20000000000 */
[----:B--2---:R-:W-:Y:S01]  /*92a0*/  @!P3 FMUL R135, R135, R135 ;  /* 0x000000878787b220 */ /* 0x004fe20000400000 */
[----:B------:R-:W-:Y:S02]  /*92b0*/  FSETP.GEU.AND P3, PT, R46, -126, PT ;  /* 0xc2fc00002e00780b */ /* 0x000fe40003f6e000 */
[----:B------:R-:W-:Y:S02]  /*92c0*/  FADD R144, R133, R144 ;  /* 0x0000009085907221 */ /* 0x000fe40000000000 */
[----:B------:R-:W-:Y:S02]  /*92d0*/  F2FP.F16.F32.PACK_AB R33, R146, R135 ;  /* 0x000000879221723e */ /* 0x000fe400000000ff */
[----:B------:R-:W-:Y:S01]  /*92e0*/  @!P6 FMUL R45, R45, 0.5 ;  /* 0x3f0000002d2de820 */ /* 0x000fe20000400000 */
[----:B------:R-:W-:-:S04]  /*92f0*/  FADD R135, R142, R135 ;  /* 0x000000878e877221 */ /* 0x000fc80000000000 */
[----:B------:R-:W-:Y:S02]  /*9300*/  FADD R146, R135, R146 ;  /* 0x0000009287927221 */ /* 0x000fe40000000000 */
[----:B------:R-:W-:Y:S01]  /*9310*/  @!P3 FMUL R46, R46, 0.5 ;  /* 0x3f0000002e2eb820 */ /* 0x000fe20000400000 */
[----:B------:R-:W-:Y:S02]  /*9320*/  WARPGROUP.DEPBAR.LE gsb0, 0x0 ;  /* 0x00008000000079c5 */ /* 0x000fe40000010000 */
[----:B------:R-:W1:Y:S01]  /*9330*/  MUFU.EX2 R28, R45 ;  /* 0x0000002d001c7308 */ /* 0x000e620000000800 */
[----:B------:R-:W-:-:S05]  /*9340*/  FFMA R31, R48, R21, -R122 ;  /* 0x00000015301f7223 */ /* 0x000fca000000087a */
[----:B------:R-:W-:Y:S02]  /*9350*/  FSETP.GEU.AND P5, PT, R31, -126, PT ;  /* 0xc2fc00001f00780b */ /* 0x000fe40003fae000 */
[----:B------:R-:W2:Y:S08]  /*9360*/  MUFU.EX2 R29, R46 ;  /* 0x0000002e001d7308 */ /* 0x000eb00000000800 */
[----:B------:R-:W3:Y:S01]  /*9370*/  MUFU.EX2 R30, R47 ;  /* 0x0000002f001e7308 */ /* 0x000ee20000000800 */
[----:B-1----:R-:W-:Y:S01]  /*9380*/  @!P6 FMUL R28, R28, R28 ;  /* 0x0000001c1c1ce220 */ /* 0x002fe20000400000 */
[----:B------:R-:W-:Y:S01]  /*9390*/  FSETP.GEU.AND P6, PT, R49, -126, PT ;  /* 0xc2fc00003100780b */ /* 0x000fe20003fce000 */
[----:B------:R-:W-:-:S03]  /*93a0*/  @!P5 FMUL R31, R31, 0.5 ;  /* 0x3f0000001f1fd820 */ /* 0x000fc60000400000 */
[----:B------:R-:W-:Y:S01]  /*93b0*/  F2FP.F16.F32.PACK_AB R34, R28, R137 ;  /* 0x000000891c22723e */ /* 0x000fe200000000ff */
[----:B------:R-:W-:Y:S01]  /*93c0*/  FADD R137, R144, R137 ;  /* 0x0000008990897221 */ /* 0x000fe20000000000 */
[----:B--2---:R-:W-:Y:S01]  /*93d0*/  @!P3 FMUL R29, R29, R29 ;  /* 0x0000001d1d1db220 */ /* 0x004fe20000400000 */
[----:B------:R-:W-:Y:S01]  /*93e0*/  FSETP.GEU.AND P3, PT, R50, -126, PT ;  /* 0xc2fc00003200780b */ /* 0x000fe20003f6e000 */
[----:B------:R-:W1:Y:S01]  /*93f0*/  MUFU.EX2 R31, R31 ;  /* 0x0000001f001f7308 */ /* 0x000e620000000800 */
[----:B------:R-:W-:-:S04]  /*9400*/  FADD R28, R137, R28 ;  /* 0x0000001c891c7221 */ /* 0x000fc80000000000 */
[----:B------:R-:W-:Y:S01]  /*9410*/  @!P6 FMUL R49, R49, 0.5 ;  /* 0x3f0000003131e820 */ /* 0x000fe20000400000 */
[----:B---3--:R-:W-:Y:S01]  /*9420*/  @!P4 FMUL R30, R30, R30 ;  /* 0x0000001e1e1ec220 */ /* 0x008fe20000400000 */
[----:B------:R-:W-:Y:S02]  /*9430*/  FSETP.GEU.AND P4, PT, R51, -126, PT ;  /* 0xc2fc00003300780b */ /* 0x000fe40003f8e000 */
[----:B------:R-:W2:Y:S02]  /*9440*/  MUFU.EX2 R148, R49 ;  /* 0x0000003100947308 */ /* 0x000ea40000000800 */
[----:B------:R-:W-:Y:S01]  /*9450*/  F2FP.F16.F32.PACK_AB R35, R30, R29 ;  /* 0x0000001d1e23723e */ /* 0x000fe200000000ff */
[----:B------:R-:W-:Y:S01]  /*9460*/  @!P3 FMUL R50, R50, 0.5 ;  /* 0x3f0000003232b820 */ /* 0x000fe20000400000 */
[----:B------:R-:W-:Y:S02]  /*9470*/  FADD R29, R146, R29 ;  /* 0x0000001d921d7221 */ /* 0x000fe40000000000 */
[----:B------:R-:W-:-:S02]  /*9480*/  WARPGROUP.ARRIVE ;  /* 0x00000000000079c5 */ /* 0x000fc40000000000 */
[----:B------:R-:W3:Y:S01]  /*9490*/  MUFU.EX2 R52, R50 ;  /* 0x0000003200347308 */ /* 0x000ee20000000800 */
[----:B-1----:R-:W-:Y:S01]  /*94a0*/  @!P5 FMUL R31, R31, R31 ;  /* 0x0000001f1f1fd220 */ /* 0x002fe20000400000 */
[----:B------:R-:W-:Y:S01]  /*94b0*/  FSETP.GEU.AND P5, PT, R36, -126, PT ;  /* 0xc2fc00002400780b */ /* 0x000fe20003fae000 */
[----:B------:R-:W-:Y:S01]  /*94c0*/  FADD R29, R29, R30 ;  /* 0x0000001e1d1d7221 */ /* 0x000fe20000000000 */
[----:B------:R-:W-:Y:S01]  /*94d0*/  @!P4 FMUL R51, R51, 0.5 ;  /* 0x3f0000003333c820 */ /* 0x000fe20000400000 */
[----:B------:R-:W-:Y:S03]  /*94e0*/  HGMMA.64x64x16.F32 R88, R32, gdesc[UR4].tnspB, R88, gsb0 ;  /* 0x40e0000420587df0 */ /* 0x000fe60008000858 */
[----:B------:R-:W1:Y:S01]  /*94f0*/  MUFU.EX2 R53, R51 ;  /* 0x0000003300357308 */ /* 0x000e620000000800 */
[----:B--2---:R-:W-:Y:S01]  /*9500*/  @!P6 FMUL R148, R148, R148 ;  /* 0x000000949494e220 */ /* 0x004fe20000400000 */
[----:B------:R-:W-:-:S05]  /*9510*/  FSETP.GEU.AND P6, PT, R24, -126, PT ;  /* 0xc2fc00001800780b */ /* 0x000fca0003fce000 */
[----:B------:R-:W-:Y:S01]  /*9520*/  @!P5 FMUL R36, R36, 0.5 ;  /* 0x3f0000002424d820 */ /* 0x000fe20000400000 */
[----:B---3--:R-:W-:Y:S01]  /*9530*/  @!P3 FMUL R52, R52, R52 ;  /* 0x000000343434b220 */ /* 0x008fe20000400000 */
[----:B------:R-:W-:-:S06]  /*9540*/  FSETP.GEU.AND P3, PT, R25, -126, PT ;  /* 0xc2fc00001900780b */ /* 0x000fcc0003f6e000 */
[----:B------:R-:W-:Y:S01]  /*9550*/  @!P6 FMUL R24, R24, 0.5 ;  /* 0x3f0000001818e820 */ /* 0x000fe20000400000 */
[----:B-1----:R-:W-:Y:S01]  /*9560*/  @!P4 FMUL R53, R53, R53 ;  /* 0x000000353535c220 */ /* 0x002fe20000400000 */
[----:B------:R-:W-:-:S05]  /*9570*/  FSETP.GEU.AND P4, PT, R37, -126, PT ;  /* 0xc2fc00002500780b */ /* 0x000fca0003f8e000 */
[----:B------:R-:W-:-:S08]  /*9580*/  @!P3 FMUL R25, R25, 0.5 ;  /* 0x3f0000001919b820 */ /* 0x000fd00000400000 */
[----:B------:R-:W-:-:S04]  /*9590*/  @!P4 FMUL R37, R37, 0.5 ;  /* 0x3f0000002525c820 */ /* 0x000fc80000400000 */
[----:B------:R1:W2:Y:S02]  /*95a0*/  MUFU.EX2 R55, R37 ;  /* 0x0000002500377308 */ /* 0x0002a40000000800 */
[----:B-1----:R-:W-:Y:S01]  /*95b0*/  F2FP.F16.F32.PACK_AB R37, R53, R52 ;  /* 0x000000343525723e */ /* 0x002fe200000000ff */
[----:B------:R-:W-:-:S04]  /*95c0*/  FADD R52, R29, R52 ;  /* 0x000000341d347221 */ /* 0x000fc80000000000 */
[----:B------:R-:W-:Y:S01]  /*95d0*/  FADD R53, R52, R53 ;  /* 0x0000003534357221 */ /* 0x000fe20000000000 */
[----:B--2---:R-:W-:Y:S01]  /*95e0*/  @!P4 FMUL R55, R55, R55 ;  /* 0x000000373737c220 */ /* 0x004fe20000400000 */
[----:B------:R-:W-:-:S13]  /*95f0*/  FSETP.GEU.AND P4, PT, R56, -126, PT ;  /* 0xc2fc00003800780b */ /* 0x000fda0003f8e000 */
[----:B------:R-:W-:-:S06]  /*9600*/  @!P4 FMUL R56, R56, 0.5 ;  /* 0x3f0000003838c820 */ /* 0x000fcc0000400000 */
[----:B------:R-:W1:Y:S01]  /*9610*/  MUFU.EX2 R56, R56 ;  /* 0x0000003800387308 */ /* 0x000e620000000800 */
[----:B------:R-:W-:Y:S02]  /*9620*/  WARPGROUP.DEPBAR.LE gsb0, 0x0 ;  /* 0x00008000000079c5 */ /* 0x000fe40000010000 */
[-C--:B------:R-:W-:Y:S01]  /*9630*/  FFMA R33, R57, R21.reuse, -R122 ;  /* 0x0000001539217223 */ /* 0x080fe2000000087a */
[-C--:B------:R-:W-:Y:S01]  /*9640*/  FFMA R57, R58, R21.reuse, -R124 ;  /* 0x000000153a397223 */ /* 0x080fe2000000087c */
[----:B------:R-:W-:-:S03]  /*9650*/  FFMA R58, R64, R21, -R122 ;  /* 0x00000015403a7223 */ /* 0x000fc6000000087a */
[----:B------:R2:W3:Y:S01]  /*9660*/  MUFU.EX2 R32, R36 ;  /* 0x0000002400207308 */ /* 0x0004e20000000800 */
[----:B------:R-:W-:-:S07]  /*9670*/  FFMA R64, R74, R21, -R124 ;  /* 0x000000154a407223 */ /* 0x000fce000000087c */
[----:B------:R4:W5:Y:S01]  /*9680*/  MUFU.EX2 R35, R24 ;  /* 0x0000001800237308 */ /* 0x0009620000000800 */
[----:B--2---:R-:W-:Y:S01]  /*9690*/  F2FP.F16.F32.PACK_AB R36, R148, R31 ;  /* 0x0000001f9424723e */ /* 0x004fe200000000ff */
[----:B-1----:R-:W-:Y:S01]  /*96a0*/  @!P4 FMUL R56, R56, R56 ;  /* 0x000000383838c220 */ /* 0x002fe20000400000 */
[----:B------:R-:W-:-:S04]  /*96b0*/  FADD R31, R28, R31 ;  /* 0x0000001f1c1f7221 */ /* 0x000fc80000000000 */
[----:B------:R-:W-:Y:S01]  /*96c0*/  FADD R31, R31, R148 ;  /* 0x000000941f1f7221 */ /* 0x000fe20000000000 */
[----:B------:R1:W2:Y:S01]  /*96d0*/  MUFU.EX2 R34, R25 ;  /* 0x0000001900227308 */ /* 0x0002a20000000800 */
[----:B----4-:R-:W-:Y:S01]  /*96e0*/  IADD3 R24, R22, 0x180, RZ ;  /* 0x0000018016187810 */ /* 0x010fe20007ffe0ff */
[----:B---3--:R-:W-:Y:S01]  /*96f0*/  @!P5 FMUL R32, R32, R32 ;  /* 0x000000202020d220 */ /* 0x008fe20000400000 */
[----:B------:R-:W-:Y:S02]  /*9700*/  FSETP.GEU.AND P5, PT, R54, -126, PT ;  /* 0xc2fc00003600780b */ /* 0x000fe40003fae000 */
[----:B------:R-:W-:Y:S01]  /*9710*/  R2UR UR6, R24 ;  /* 0x00000000180672ca */ /* 0x000fe200000e0000 */
[----:B------:R-:W-:Y:S02]  /*9720*/  VIADD R24, R22, 0x200 ;  /* 0x0000020016187836 */ /* 0x000fe40000000000 */
[----:B-1----:R-:W-:Y:S02]  /*9730*/  IMAD.MOV.U32 R25, RZ, RZ, 0x40000040 ;  /* 0x40000040ff197424 */ /* 0x002fe400078e00ff */
[----:B-----5:R-:W-:Y:S01]  /*9740*/  @!P6 FMUL R35, R35, R35 ;  /* 0x000000232323e220 */ /* 0x020fe20000400000 */
[----:B------:R-:W-:-:S02]  /*9750*/  FSETP.GEU.AND P6, PT, R33, -126, PT ;  /* 0xc2fc00002100780b */ /* 0x000fc40003fce000 */
[----:B------:R-:W-:Y:S02]  /*9760*/  R2UR UR7, R25 ;  /* 0x00000000190772ca */ /* 0x000fe400000e0000 */
[----:B------:R-:W-:Y:S01]  /*9770*/  F2FP.F16.F32.PACK_AB R38, R35, R32 ;  /* 0x000000202326723e */ /* 0x000fe200000000ff */
[----:B--2---:R-:W-:Y:S01]  /*9780*/  @!P3 FMUL R34, R34, R34 ;  /* 0x000000222222b220 */ /* 0x004fe20000400000 */
[----:B------:R-:W-:Y:S01]  /*9790*/  FSETP.GEU.AND P3, PT, R57, -126, PT ;  /* 0xc2fc00003900780b */ /* 0x000fe20003f6e000 */
[----:B------:R-:W-:Y:S01]  /*97a0*/  @!P5 FMUL R54, R54, 0.5 ;  /* 0x3f0000003636d820 */ /* 0x000fe20000400000 */
[----:B------:R-:W-:Y:S01]  /*97b0*/  MOV R25, 0x40000040 ;  /* 0x4000004000197802 */ /* 0x000fe20000000f00 */
[----:B------:R-:W-:Y:S01]  /*97c0*/  FADD R32, R31, R32 ;  /* 0x000000201f207221 */ /* 0x000fe20000000000 */
[----:B------:R-:W-:Y:S01]  /*97d0*/  F2FP.F16.F32.PACK_AB R39, R55, R34 ;  /* 0x000000223727723e */ /* 0x000fe200000000ff */
[----:B------:R-:W-:Y:S02]  /*97e0*/  FADD R34, R53, R34 ;  /* 0x0000002235227221 */ /* 0x000fe40000000000 */
[----:B------:R-:W-:Y:S01]  /*97f0*/  @!P6 FMUL R33, R33, 0.5 ;  /* 0x3f0000002121e820 */ /* 0x000fe20000400000 */
[----:B------:R-:W1:Y:S01]  /*9800*/  MUFU.EX2 R54, R54 ;  /* 0x0000003600367308 */ /* 0x000e620000000800 */
[----:B------:R-:W-:Y:S01]  /*9810*/  WARPGROUP.ARRIVE ;  /* 0x00000000000079c5 */ /* 0x000fe20000000000 */
[----:B------:R-:W-:Y:S01]  /*9820*/  FADD R35, R32, R35 ;  /* 0x0000002320237221 */ /* 0x000fe20000000000 */
[----:B------:R-:W-:-:S02]  /*9830*/  FADD R34, R34, R55 ;  /* 0x0000003722227221 */ /* 0x000fc40000000000 */
[----:B------:R-:W-:Y:S02]  /*9840*/  @!P3 FMUL R57, R57, 0.5 ;  /* 0x3f0000003939b820 */ /* 0x000fe40000400000 */
[----:B------:R-:W-:Y:S01]  /*9850*/  HGMMA.64x64x16.F32 R88, R36, gdesc[UR4].tnspB, R88, gsb0 ;  /* 0x40e0000424587df0 */ /* 0x000fe20008000858 */
[----:B------:R-:W2:Y:S01]  /*9860*/  MUFU.EX2 R33, R33 ;  /* 0x0000002100217308 */ /* 0x000ea20000000800 */
[----:B------:R-:W-:Y:S01]  /*9870*/  R2UR UR6, R24 ;  /* 0x00000000180672ca */ /* 0x000fe200000e0000 */
[----:B------:R-:W-:Y:S01]  /*9880*/  VIADD R24, R22, 0x280 ;  /* 0x0000028016187836 */ /* 0x000fe20000000000 */
[----:B------:R-:W-:Y:S01]  /*9890*/  R2UR UR7, R25 ;  /* 0x00000000190772ca */ /* 0x000fe200000e0000 */
[----:B------:R-:W-:-:S04]  /*98a0*/  IMAD.MOV.U32 R25, RZ, RZ, 0x40000040 ;  /* 0x40000040ff197424 */ /* 0x000fc800078e00ff */
[----:B------:R-:W3:Y:S01]  /*98b0*/  MUFU.EX2 R57, R57 ;  /* 0x0000003900397308 */ /* 0x000ee20000000800 */
[----:B-1----:R-:W-:Y:S01]  /*98c0*/  @!P5 FMUL R54, R54, R54 ;  /* 0x000000363636d220 */ /* 0x002fe20000400000 */
[----:B------:R-:W-:Y:S01]  /*98d0*/  FSETP.GEU.AND P5, PT, R60, -126, PT ;  /* 0xc2fc00003c00780b */ /* 0x000fe20003fae000 */
[----:B--2---:R-:W-:Y:S01]  /*98e0*/  @!P6 FMUL R33, R33, R33 ;  /* 0x000000212121e220 */ /* 0x004fe20000400000 */
[----:B------:R-:W-:-:S04]  /*98f0*/  FSETP.GEU.AND P6, PT, R61, -126, PT ;  /* 0xc2fc00003d00780b */ /* 0x000fc80003fce000 */
[----:B------:R-:W-:-:S07]  /*9900*/  F2FP.F16.F32.PACK_AB R40, R33, R54 ;  /* 0x000000362128723e */ /* 0x000fce00000000ff */
[----:B------:R-:W-:Y:S01]  /*9910*/  @!P5 FMUL R60, R60, 0.5 ;  /* 0x3f0000003c3cd820 */ /* 0x000fe20000400000 */
[----:B---3--:R-:W-:Y:S01]  /*9920*/  @!P3 FMUL R57, R57, R57 ;  /* 0x000000393939b220 */ /* 0x008fe20000400000 */
[----:B------:R-:W-:-:S04]  /*9930*/  FSETP.GEU.AND P3, PT, R62, -126, PT ;  /* 0xc2fc00003e00780b */ /* 0x000fc80003f6e000 */
[----:B------:R-:W-:Y:S01]  /*9940*/  F2FP.F16.F32.PACK_AB R41, R56, R57 ;  /* 0x000000393829723e */ /* 0x000fe200000000ff */
[----:B------:R-:W-:Y:S01]  /*9950*/  @!P6 FMUL R61, R61, 0.5 ;  /* 0x3f0000003d3de820 */ /* 0x000fe20000400000 */
[----:B------:R-:W-:-:S04]  /*9960*/  FADD R57, R34, R57 ;  /* 0x0000003922397221 */ /* 0x000fc80000000000 */
[----:B------:R-:W-:-:S03]  /*9970*/  FADD R57, R57, R56 ;  /* 0x0000003839397221 */ /* 0x000fc60000000000 */
[----:B------:R-:W-:Y:S01]  /*9980*/  @!P3 FMUL R62, R62, 0.5 ;  /* 0x3f0000003e3eb820 */ /* 0x000fe20000400000 */
[----:B------:R-:W-:Y:S02]  /*9990*/  WARPGROUP.DEPBAR.LE gsb0, 0x0 ;  /* 0x00008000000079c5 */ /* 0x000fe40000010000 */
[-C--:B------:R-:W-:Y:S01]  /*99a0*/  FFMA R39, R63, R21.reuse, -R124 ;  /* 0x000000153f277223 */ /* 0x080fe2000000087c */
[----:B------:R1:W2:Y:S01]  /*99b0*/  MUFU.EX2 R36, R60 ;  /* 0x0000003c00247308 */ /* 0x0002a20000000800 */
[----:B------:R-:W-:-:S03]  /*99c0*/  FFMA R63, R73, R21, -R122 ;  /* 0x00000015493f7223 */ /* 0x000fc6000000087a */
[----:B------:R-:W-:-:S04]  /*99d0*/  FSETP.GEU.AND P4, PT, R39, -126, PT ;  /* 0xc2fc00002700780b */ /* 0x000fc80003f8e000 */
[----:B------:R3:W4:Y:S01]  /*99e0*/  MUFU.EX2 R37, R61 ;  /* 0x0000003d00257308 */ /* 0x0007220000000800 */
[----:B-1----:R-:W-:-:S07]  /*99f0*/  FFMA R60, R66, R21, -R124 ;  /* 0x00000015423c7223 */ /* 0x002fce000000087c */
[----:B------:R1:W5:Y:S01]  /*9a00*/  MUFU.EX2 R38, R62 ;  /* 0x0000003e00267308 */ /* 0x0003620000000800 */
[----:B------:R-:W-:Y:S01]  /*9a10*/  @!P4 FMUL R39, R39, 0.5 ;  /* 0x3f0000002727c820 */ /* 0x000fe20000400000 */
[----:B--2---:R-:W-:Y:S01]  /*9a20*/  @!P5 FMUL R36, R36, R36 ;  /* 0x000000242424d220 */ /* 0x004fe20000400000 */
[----:B------:R-:W-:Y:S01]  /*9a30*/  FSETP.GEU.AND P5, PT, R58, -126, PT ;  /* 0xc2fc00003a00780b */ /* 0x000fe20003fae000 */
[----:B---3--:R-:W-:-:S04]  /*9a40*/  FFMA R61, R71, R21, -R124 ;  /* 0x00000015473d7223 */ /* 0x008fc8000000087c */
[----:B------:R-:W2:Y:S01]  /*9a50*/  MUFU.EX2 R39, R39 ;  /* 0x0000002700277308 */ /* 0x000ea20000000800 */
[----:B----4-:R-:W-:Y:S01]  /*9a60*/  @!P6 FMUL R37, R37, R37 ;  /* 0x000000252525e220 */ /* 0x010fe20000400000 */
[----:B------:R-:W-:Y:S01]  /*9a70*/  FSETP.GEU.AND P6, PT, R59, -126, PT ;  /* 0xc2fc00003b00780b */ /* 0x000fe20003fce000 */
[----:B-1----:R-:W-:-:S03]  /*9a80*/  FFMA R62, R72, R21, -R122 ;  /* 0x00000015483e7223 */ /* 0x002fc6000000087a */
[----:B------:R-:W-:Y:S02]  /*9a90*/  F2FP.F16.F32.PACK_AB R42, R37, R36 ;  /* 0x00000024252a723e */ /* 0x000fe400000000ff */
[----:B------:R-:W-:Y:S01]  /*9aa0*/  @!P5 FMUL R58, R58, 0.5 ;  /* 0x3f0000003a3ad820 */ /* 0x000fe20000400000 */
[----:B-----5:R-:W-:Y:S01]  /*9ab0*/  @!P3 FMUL R38, R38, R38 ;  /* 0x000000262626b220 */ /* 0x020fe20000400000 */
[----:B------:R-:W-:-:S04]  /*9ac0*/  FSETP.GEU.AND P3, PT, R60, -126, PT ;  /* 0xc2fc00003c00780b */ /* 0x000fc80003f6e000 */
[----:B------:R-:W1:Y:S01]  /*9ad0*/  MUFU.EX2 R58, R58 ;  /* 0x0000003a003a7308 */ /* 0x000e620000000800 */
[----:B------:R-:W-:Y:S01]  /*9ae0*/  @!P6 FMUL R59, R59, 0.5 ;  /* 0x3f0000003b3be820 */ /* 0x000fe20000400000 */
[----:B--2---:R-:W-:Y:S01]  /*9af0*/  @!P4 FMUL R39, R39, R39 ;  /* 0x000000272727c220 */ /* 0x004fe20000400000 */
[----:B------:R-:W-:-:S04]  /*9b00*/  FSETP.GEU.AND P4, PT, R67, -126, PT ;  /* 0xc2fc00004300780b */ /* 0x000fc80003f8e000 */
[----:B------:R-:W-:Y:S02]  /*9b10*/  F2FP.F16.F32.PACK_AB R43, R39, R38 ;  /* 0x00000026272b723e */ /* 0x000fe400000000ff */
[----:B------:R-:W-:Y:S01]  /*9b20*/  @!P3 FMUL R60, R60, 0.5 ;  /* 0x3f0000003c3cb820 */ /* 0x000fe20000400000 */
[----:B------:R-:W2:Y:S01]  /*9b30*/  MUFU.EX2 R59, R59 ;  /* 0x0000003b003b7308 */ /* 0x000ea20000000800 */
[----:B------:R-:W-:Y:S01]  /*9b40*/  FADD R38, R57, R38 ;  /* 0x0000002639267221 */ /* 0x000fe20000000000 */
[----:B------:R-:W-:-:S03]  /*9b50*/  WARPGROUP.ARRIVE ;  /* 0x00000000000079c5 */ /* 0x000fc60000000000 */
[----:B------:R-:W-:Y:S01]  /*9b60*/  FADD R39, R38, R39 ;  /* 0x0000002726277221 */ /* 0x000fe20000000000 */
[----:B------:R-:W-:Y:S02]  /*9b70*/  @!P4 FMUL R67, R67, 0.5 ;  /* 0x3f0000004343c820 */ /* 0x000fe40000400000 */
[----:B------:R-:W-:Y:S01]  /*9b80*/  HGMMA.64x64x16.F32 R88, R40, gdesc[UR4].tnspB, R88, gsb0 ;  /* 0x40e0000428587df0 */ /* 0x000fe20008000858 */
[----:B------:R-:W3:Y:S01]  /*9b90*/  MUFU.EX2 R60, R60 ;  /* 0x0000003c003c7308 */ /* 0x000ee20000000800 */
[----:B-1----:R-:W-:Y:S01]  /*9ba0*/  @!P5 FMUL R58, R58, R58 ;  /* 0x0000003a3a3ad220 */ /* 0x002fe20000400000 */
[----:B------:R-:W-:Y:S02]  /*9bb0*/  FSETP.GEU.AND P5, PT, R68, -126, PT ;  /* 0xc2fc00004400780b */ /* 0x000fe40003fae000 */
[----:B------:R-:W-:Y:S02]  /*9bc0*/  R2UR UR6, R24 ;  /* 0x00000000180672ca */ /* 0x000fe400000e0000 */
[----:B------:R-:W-:Y:S01]  /*9bd0*/  R2UR UR7, R25 ;  /* 0x00000000190772ca */ /* 0x000fe200000e0000 */
[----:B------:R-:W-:-:S02]  /*9be0*/  IMAD.MOV.U32 R25, RZ, RZ, 0x40000040 ;  /* 0x40000040ff197424 */ /* 0x000fc400078e00ff */
[----:B--2---:R-:W-:Y:S01]  /*9bf0*/  @!P6 FMUL R59, R59, R59 ;  /* 0x0000003b3b3be220 */ /* 0x004fe20000400000 */
[----:B------:R-:W-:Y:S02]  /*9c00*/  FSETP.GEU.AND P6, PT, R69, -126, PT ;  /* 0xc2fc00004500780b */ /* 0x000fe40003fce000 */
[C---:B------:R-:W-:Y:S01]  /*9c10*/  IADD3 R24, R22.reuse, 0x300, RZ ;  /* 0x0000030016187810 */ /* 0x040fe20007ffe0ff */
[----:B------:R-:W-:Y:S01]  /*9c20*/  VIADD R22, R22, 0x380 ;  /* 0x0000038016167836 */ /* 0x000fe20000000000 */
[----:B------:R-:W-:Y:S01]  /*9c30*/  F2FP.F16.F32.PACK_AB R48, R59, R58 ;  /* 0x0000003a3b30723e */ /* 0x000fe200000000ff */
[----:B------:R-:W-:Y:S01]  /*9c40*/  @!P5 FMUL R68, R68, 0.5 ;  /* 0x3f0000004444d820 */ /* 0x000fe20000400000 */
[----:B---3--:R-:W-:Y:S01]  /*9c50*/  @!P3 FMUL R60, R60, R60 ;  /* 0x0000003c3c3cb220 */ /* 0x008fe20000400000 */
[----:B------:R-:W-:-:S06]  /*9c60*/  FSETP.GEU.AND P3, PT, R70, -126, PT ;  /* 0xc2fc00004600780b */ /* 0x000fcc0003f6e000 */
[----:B------:R-:W-:-:S07]  /*9c70*/  @!P6 FMUL R69, R69, 0.5 ;  /* 0x3f0000004545e820 */ /* 0x000fce0000400000 */
[----:B------:R-:W-:Y:S01]  /*9c80*/  @!P3 FMUL R70, R70, 0.5 ;  /* 0x3f0000004646b820 */ /* 0x000fe20000400000 */
[----:B------:R-:W-:Y:S02]  /*9c90*/  WARPGROUP.DEPBAR.LE gsb0, 0x0 ;  /* 0x00008000000079c5 */ /* 0x000fe40000010000 */
[----:B------:R-:W1:Y:S08]  /*9ca0*/  MUFU.EX2 R41, R67 ;  /* 0x0000004300297308 */ /* 0x000e700000000800 */
[----:B------:R-:W2:Y:S08]  /*9cb0*/  MUFU.EX2 R40, R68 ;  /* 0x0000004400287308 */ /* 0x000eb00000000800 */
[----:B------:R-:W3:Y:S01]  /*9cc0*/  MUFU.EX2 R43, R69 ;  /* 0x00000045002b7308 */ /* 0x000ee20000000800 */
[----:B-1----:R-:W-:Y:S01]  /*9cd0*/  @!P4 FMUL R41, R41, R41 ;  /* 0x000000292929c220 */ /* 0x002fe20000400000 */
[----:B------:R-:W-:-:S04]  /*9ce0*/  FSETP.GEU.AND P4, PT, R61, -126, PT ;  /* 0xc2fc00003d00780b */ /* 0x000fc80003f8e000 */
[----:B------:R-:W-:Y:S01]  /*9cf0*/  F2FP.F16.F32.PACK_AB R49, R41, R60 ;  /* 0x0000003c2931723e */ /* 0x000fe200000000ff */
[----:B------:R-:W-:Y:S01]  /*9d00*/  FADD R60, R39, R60 ;  /* 0x0000003c273c7221 */ /* 0x000fe20000000000 */
[----:B------:R-:W1:Y:S01]  /*9d10*/  MUFU.EX2 R42, R70 ;  /* 0x00000046002a7308 */ /* 0x000e620000000800 */
[----:B--2---:R-:W-:Y:S01]  /*9d20*/  @!P5 FMUL R40, R40, R40 ;  /* 0x000000282828d220 */ /* 0x004fe20000400000 */
[----:B------:R-:W-:Y:S01]  /*9d30*/  FSETP.GEU.AND P5, PT, R62, -126, PT ;  /* 0xc2fc00003e00780b */ /* 0x000fe20003fae000 */
[----:B------:R-:W-:-:S04]  /*9d40*/  FADD R41, R60, R41 ;  /* 0x000000293c297221 */ /* 0x000fc80000000000 */
[----:B------:R-:W-:Y:S01]  /*9d50*/  @!P4 FMUL R61, R61, 0.5 ;  /* 0x3f0000003d3dc820 */ /* 0x000fe20000400000 */
[----:B---3--:R-:W-:Y:S01]  /*9d60*/  @!P6 FMUL R43, R43, R43 ;  /* 0x0000002b2b2be220 */ /* 0x008fe20000400000 */
[----:B------:R-:W-:-:S04]  /*9d70*/  FSETP.GEU.AND P6, PT, R63, -126, PT ;  /* 0xc2fc00003f00780b */ /* 0x000fc80003fce000 */
[----:B------:R-:W2:Y:S01]  /*9d80*/  MUFU.EX2 R61, R61 ;  /* 0x0000003d003d7308 */ /* 0x000ea20000000800 */
[----:B------:R-:W-:Y:S01]  /*9d90*/  F2FP.F16.F32.PACK_AB R50, R43, R40 ;  /* 0x000000282b32723e */ /* 0x000fe200000000ff */
[----:B------:R-:W-:Y:S01]  /*9da0*/  @!P5 FMUL R62, R62, 0.5 ;  /* 0x3f0000003e3ed820 */ /* 0x000fe20000400000 */
[----:B-1----:R-:W-:Y:S01]  /*9db0*/  @!P3 FMUL R42, R42, R42 ;  /* 0x0000002a2a2ab220 */ /* 0x002fe20000400000 */
[----:B------:R-:W-:-:S04]  /*9dc0*/  FSETP.GEU.AND P3, PT, R64, -126, PT ;  /* 0xc2fc00004000780b */ /* 0x000fc80003f6e000 */
[----:B------:R-:W1:Y:S01]  /*9dd0*/  MUFU.EX2 R62, R62 ;  /* 0x0000003e003e7308 */ /* 0x000e620000000800 */
[----:B------:R-:W-:-:S07]  /*9de0*/  @!P6 FMUL R63, R63, 0.5 ;  /* 0x3f0000003f3fe820 */ /* 0x000fce0000400000 */
[----:B------:R-:W3:Y:S01]  /*9df0*/  MUFU.EX2 R63, R63 ;  /* 0x0000003f003f7308 */ /* 0x000ee20000000800 */
[----:B--2---:R-:W-:Y:S01]  /*9e00*/  @!P4 FMUL R61, R61, R61 ;  /* 0x0000003d3d3dc220 */ /* 0x004fe20000400000 */
[----:B------:R-:W-:Y:S01]  /*9e10*/  FSETP.GEU.AND P4, PT, R75, -126, PT ;  /* 0xc2fc00004b00780b */ /* 0x000fe20003f8e000 */
[----:B------:R-:W-:-:S03]  /*9e20*/  @!P3 FMUL R64, R64, 0.5 ;  /* 0x3f0000004040b820 */ /* 0x000fc60000400000 */
[----:B------:R-:W-:Y:S01]  /*9e30*/  F2FP.F16.F32.PACK_AB R51, R61, R42 ;  /* 0x0000002a3d33723e */ /* 0x000fe200000000ff */
[----:B------:R-:W-:Y:S02]  /*9e40*/  FADD R42, R41, R42 ;  /* 0x0000002a292a7221 */ /* 0x000fe40000000000 */
[----:B------:R-:W2:Y:S01]  /*9e50*/  MUFU.EX2 R64, R64 ;  /* 0x0000004000407308 */ /* 0x000ea20000000800 */
[----:B------:R-:W-:Y:S01]  /*9e60*/  WARPGROUP.ARRIVE ;  /* 0x00000000000079c5 */ /* 0x000fe20000000000 */
[----:B-1----:R-:W-:Y:S01]  /*9e70*/  @!P5 FMUL R62, R62, R62 ;  /* 0x0000003e3e3ed220 */ /* 0x002fe20000400000 */
[----:B------:R-:W-:Y:S01]  /*9e80*/  FSETP.GEU.AND P5, PT, R76, -126, PT ;  /* 0xc2fc00004c00780b */ /* 0x000fe20003fae000 */
[----:B------:R-:W-:Y:S02]  /*9e90*/  FADD R61, R42, R61 ;  /* 0x0000003d2a3d7221 */ /* 0x000fe40000000000 */
[----:B------:R-:W-:Y:S01]  /*9ea0*/  @!P4 FMUL R75, R75, 0.5 ;  /* 0x3f0000004b4bc820 */ /* 0x000fe20000400000 */
[----:B------:R-:W-:Y:S01]  /*9eb0*/  HGMMA.64x64x16.F32 R88, R48, gdesc[UR4].tnspB, R88, gsb0 ;  /* 0x40e0000430587df0 */ /* 0x000fe20008000858 */
[----:B---3--:R-:W-:Y:S01]  /*9ec0*/  @!P6 FMUL R63, R63, R63 ;  /* 0x0000003f3f3fe220 */ /* 0x008fe20000400000 */
[----:B------:R-:W-:-:S02]  /*9ed0*/  FSETP.GEU.AND P6, PT, R77, -126, PT ;  /* 0xc2fc00004d00780b */ /* 0x000fc40003fce000 */
[----:B------:R-:W-:Y:S02]  /*9ee0*/  R2UR UR6, R24 ;  /* 0x00000000180672ca */ /* 0x000fe400000e0000 */
[----:B------:R-:W-:Y:S02]  /*9ef0*/  R2UR UR7, R25 ;  /* 0x00000000190772ca */ /* 0x000fe400000e0000 */
[----:B------:R-:W-:Y:S01]  /*9f00*/  F2FP.F16.F32.PACK_AB R44, R63, R62 ;  /* 0x0000003e3f2c723e */ /* 0x000fe200000000ff */
[----:B------:R-:W-:Y:S01]  /*9f10*/  @!P5 FMUL R76, R76, 0.5 ;  /* 0x3f0000004c4cd820 */ /* 0x000fe20000400000 */
[----:B--2---:R-:W-:Y:S01]  /*9f20*/  @!P3 FMUL R64, R64, R64 ;  /* 0x000000404040b220 */ /* 0x004fe20000400000 */
[----:B------:R-:W-:-:S04]  /*9f30*/  FSETP.GEU.AND P3, PT, R78, -126, PT ;  /* 0xc2fc00004e00780b */ /* 0x000fc80003f6e000 */
[----:B------:R-:W-:-:S09]  /*9f40*/  @!P6 FMUL R77, R77, 0.5 ;  /* 0x3f0000004d4de820 */ /* 0x000fd20000400000 */
[----:B------:R-:W-:-:S04]  /*9f50*/  @!P3 FMUL R78, R78, 0.5 ;  /* 0x3f0000004e4eb820 */ /* 0x000fc80000400000 */
[----:B------:R-:W1:Y:S02]  /*9f60*/  MUFU.EX2 R15, R78 ;  /* 0x0000004e000f7308 */ /* 0x000e640000000800 */
[----:B-1----:R-:W-:Y:S01]  /*9f70*/  @!P3 FMUL R15, R15, R15 ;  /* 0x0000000f0f0fb220 */ /* 0x002fe20000400000 */
[----:B------:R-:W-:-:S13]  /*9f80*/  FSETP.GEU.AND P3, PT, R82, -126, PT ;  /* 0xc2fc00005200780b */ /* 0x000fda0003f6e000 */
[----:B------:R-:W-:-:S04]  /*9f90*/  @!P3 FMUL R82, R82, 0.5 ;  /* 0x3f0000005252b820 */ /* 0x000fc80000400000 */
[----:B------:R-:W1:Y:S01]  /*9fa0*/  MUFU.EX2 R25, R82 ;  /* 0x0000005200197308 */ /* 0x000e620000000800 */
[----:B------:R-:W-:-:S07]  /*9fb0*/  WARPGROUP.DEPBAR.LE gsb0, 0x0 ;  /* 0x00008000000079c5 */ /* 0x000fce0000010000 */
[----:B------:R-:W2:Y:S01]  /*9fc0*/  MUFU.EX2 R49, R75 ;  /* 0x0000004b00317308 */ /* 0x000ea20000000800 */
[-CC-:B------:R-:W-:Y:S01]  /*9fd0*/  FFMA R50, R79, R21.reuse, -R124.reuse ;  /* 0x000000154f327223 */ /* 0x180fe2000000087c */
[----:B------:R-:W-:Y:S01]  /*9fe0*/  FFMA R21, R87, R21, -R124 ;  /* 0x0000001557157223 */ /* 0x000fe2000000087c */
[----:B-1----:R-:W-:Y:S01]  /*9ff0*/  @!P3 FMUL R25, R25, R25 ;  /* 0x000000191919b220 */ /* 0x002fe20000400000 */
[----:B------:R-:W-:-:S04]  /*a000*/  FSETP.GEU.AND P3, PT, R86, -126, PT ;  /* 0xc2fc00005600780b */ /* 0x000fc80003f6e000 */
[----:B------:R-:W1:Y:S08]  /*a010*/  MUFU.EX2 R48, R76 ;  /* 0x0000004c00307308 */ /* 0x000e700000000800 */
[----:B------:R-:W3:Y:S01]  /*a020*/  MUFU.EX2 R51, R77 ;  /* 0x0000004d00337308 */ /* 0x000ee20000000800 */
[----:B--2---:R-:W-:Y:S01]  /*a030*/  @!P4 FMUL R49, R49, R49 ;  /* 0x000000313131c220 */ /* 0x004fe20000400000 */
[----:B------:R-:W-:Y:S01]  /*a040*/  FSETP.GEU.AND P4, PT, R50, -126, PT ;  /* 0xc2fc00003200780b */ /* 0x000fe20003f8e000 */
[----:B------:R-:W-:-:S03]  /*a050*/  @!P3 FMUL R86, R86, 0.5 ;  /* 0x3f0000005656b820 */ /* 0x000fc60000400000 */
[----:B------:R-:W-:Y:S01]  /*a060*/  F2FP.F16.F32.PACK_AB R45, R49, R64 ;  /* 0x00000040312d723e */ /* 0x000fe200000000ff */
[----:B------:R-:W-:Y:S01]  /*a070*/  FADD R64, R61, R64 ;  /* 0x000000403d407221 */ /* 0x000fe20000000000 */
[----:B-1----:R-:W-:Y:S01]  /*a080*/  @!P5 FMUL R48, R48, R48 ;  /* 0x000000303030d220 */ /* 0x002fe20000400000 */
[----:B------:R-:W-:Y:S01]  /*a090*/  FSETP.GEU.AND P5, PT, R80, -126, PT ;  /* 0xc2fc00005000780b */ /* 0x000fe20003fae000 */
[----:B------:R-:W1:Y:S01]  /*a0a0*/  MUFU.EX2 R86, R86 ;  /* 0x0000005600567308 */ /* 0x000e620000000800 */
[----:B------:R-:W-:-:S04]  /*a0b0*/  FADD R64, R64, R49 ;  /* 0x0000003140407221 */ /* 0x000fc80000000000 */
[----:B------:R-:W-:Y:S01]  /*a0c0*/  @!P4 FMUL R50, R50, 0.5 ;  /* 0x3f0000003232c820 */ /* 0x000fe20000400000 */
[----:B---3--:R-:W-:Y:S01]  /*a0d0*/  @!P6 FMUL R51, R51, R51 ;  /* 0x000000333333e220 */ /* 0x008fe20000400000 */
[----:B------:R-:W-:-:S04]  /*a0e0*/  FSETP.GEU.AND P6, PT, R81, -126, PT ;  /* 0xc2fc00005100780b */ /* 0x000fc80003fce000 */
[----:B------:R-:W2:Y:S01]  /*a0f0*/  MUFU.EX2 R50, R50 ;  /* 0x0000003200327308 */ /* 0x000ea20000000800 */
[----:B------:R-:W-:Y:S01]  /*a100*/  F2FP.F16.F32.PACK_AB R46, R51, R48 ;  /* 0x00000030332e723e */ /* 0x000fe200000000ff */
[----:B------:R-:W-:Y:S01]  /*a110*/  @!P5 FMUL R80, R80, 0.5 ;  /* 0x3f0000005050d820 */ /* 0x000fe20000400000 */
[----:B-1----:R-:W-:-:S05]  /*a120*/  @!P3 FMUL R86, R86, R86 ;  /* 0x000000565656b220 */ /* 0x002fca0000400000 */
[----:B------:R-:W1:Y:S01]  /*a130*/  MUFU.EX2 R13, R80 ;  /* 0x00000050000d7308 */ /* 0x000e620000000800 */
[----:B------:R-:W-:-:S07]  /*a140*/  @!P6 FMUL R81, R81, 0.5 ;  /* 0x3f0000005151e820 */ /* 0x000fce0000400000 */
[----:B------:R-:W3:Y:S01]  /*a150*/  MUFU.EX2 R24, R81 ;  /* 0x0000005100187308 */ /* 0x000ee20000000800 */
[----:B--2---:R-:W-:Y:S01]  /*a160*/  @!P4 FMUL R50, R50, R50 ;  /* 0x000000323232c220 */ /* 0x004fe20000400000 */
[----:B------:R-:W-:-:S04]  /*a170*/  FSETP.GEU.AND P4, PT, R83, -126, PT ;  /* 0xc2fc00005300780b */ /* 0x000fc80003f8e000 */
[----:B------:R-:W-:Y:S01]  /*a180*/  F2FP.F16.F32.PACK_AB R47, R50, R15 ;  /* 0x0000000f322f723e */ /* 0x000fe200000000ff */
[----:B------:R-:W-:Y:S01]  /*a190*/  FADD R15, R64, R15 ;  /* 0x0000000f400f7221 */ /* 0x000fe20000000000 */
[----:B-1----:R-:W-:Y:S02]  /*a1a0*/  @!P5 FMUL R13, R13, R13 ;  /* 0x0000000d0d0dd220 */ /* 0x002fe40000400000 */
[----:B------:R-:W-:Y:S01]  /*a1b0*/  WARPGROUP.ARRIVE ;  /* 0x00000000000079c5 */ /* 0x000fe20000000000 */
[----:B------:R-:W-:Y:S01]  /*a1c0*/  FSETP.GEU.AND P5, PT, R84, -126, PT ;  /* 0xc2fc00005400780b */ /* 0x000fe20003fae000 */
[----:B------:R-:W-:-:S03]  /*a1d0*/  FADD R50, R15, R50 ;  /* 0x000000320f327221 */ /* 0x000fc60000000000 */
[----:B------:R-:W-:Y:S01]  /*a1e0*/  @!P4 FMUL R83, R83, 0.5 ;  /* 0x3f0000005353c820 */ /* 0x000fe20000400000 */
[----:B------:R-:W-:Y:S01]  /*a1f0*/  HGMMA.64x64x16.F32 R88, R44, gdesc[UR4].tnspB, R88, gsb0 ;  /* 0x40e000042c587df0 */ /* 0x000fe20008000858 */
[----:B---3--:R-:W-:Y:S01]  /*a200*/  @!P6 FMUL R24, R24, R24 ;  /* 0x000000181818e220 */ /* 0x008fe20000400000 */
[----:B------:R-:W-:Y:S02]  /*a210*/  FSETP.GEU.AND P6, PT, R85, -126, PT ;  /* 0xc2fc00005500780b */ /* 0x000fe40003fce000 */
[----:B------:R-:W-:Y:S01]  /*a220*/  R2UR UR6, R22 ;  /* 0x00000000160672ca */ /* 0x000fe200000e0000 */
[----:B------:R-:W-:Y:S01]  /*a230*/  FADD R22, R35, R54 ;  /* 0x0000003623167221 */ /* 0x000fe20000000000 */
[----:B------:R-:W-:Y:S02]  /*a240*/  R2UR UR7, R23 ;  /* 0x00000000170772ca */ /* 0x000fe400000e0000 */
[----:B------:R-:W-:Y:S01]  /*a250*/  @!P5 FMUL R84, R84, 0.5 ;  /* 0x3f0000005454d820 */ /* 0x000fe20000400000 */
[----:B------:R-:W-:Y:S01]  /*a260*/  F2FP.F16.F32.PACK_AB R52, R24, R13 ;  /* 0x0000000d1834723e */ /* 0x000fe200000000ff */
[----:B------:R-:W-:Y:S01]  /*a270*/  FADD R33, R22, R33 ;  /* 0x0000002116217221 */ /* 0x000fe20000000000 */
[----:B------:R-:W-:-:S03]  /*a280*/  SEL R23, R7, RZ, P2 ;  /* 0x000000ff07177207 */ /* 0x000fc60001000000 */
[----:B------:R-:W1:Y:S01]  /*a290*/  MUFU.EX2 R84, R84 ;  /* 0x0000005400547308 */ /* 0x000e620000000800 */
[----:B------:R-:W-:Y:S01]  /*a2a0*/  @!P6 FMUL R85, R85, 0.5 ;  /* 0x3f0000005555e820 */ /* 0x000fe20000400000 */
[----:B------:R-:W-:Y:S01]  /*a2b0*/  FADD R36, R33, R36 ;  /* 0x0000002421247221 */ /* 0x000fe20000000000 */
[----:B------:R-:W-:-:S03]  /*a2c0*/  IMAD R7, R23, 0x8, R14 ;  /* 0x0000000817077824 */ /* 0x000fc600078e020e */
[----:B------:R-:W-:Y:S02]  /*a2d0*/  FADD R37, R36, R37 ;  /* 0x0000002524257221 */ /* 0x000fe40000000000 */
[----:B------:R-:W2:Y:S01]  /*a2e0*/  MUFU.EX2 R85, R85 ;  /* 0x0000005500557308 */ /* 0x000ea20000000800 */
[----:B------:R-:W-:Y:S01]  /*a2f0*/  PRMT R7, RZ, 0x654, R7 ;  /* 0x00000654ff077816 */ /* 0x000fe20000000007 */
[----:B------:R-:W-:-:S04]  /*a300*/  FADD R58, R37, R58 ;  /* 0x0000003a253a7221 */ /* 0x000fc80000000000 */
[----:B------:R-:W-:Y:S01]  /*a310*/  FADD R59, R58, R59 ;  /* 0x0000003b3a3b7221 */ /* 0x000fe20000000000 */
[----:B-1----:R-:W-:-:S03]  /*a320*/  @!P5 FMUL R84, R84, R84 ;  /* 0x000000545454d220 */ /* 0x002fc60000400000 */
[----:B------:R-:W-:-:S04]  /*a330*/  FADD R40, R59, R40 ;  /* 0x000000283b287221 */ /* 0x000fc80000000000 */
[----:B------:R-:W-:Y:S01]  /*a340*/  FADD R43, R40, R43 ;  /* 0x0000002b282b7221 */ /* 0x000fe20000000000 */
[----:B--2---:R-:W-:-:S03]  /*a350*/  @!P6 FMUL R85, R85, R85 ;  /* 0x000000555555e220 */ /* 0x004fc60000400000 */
[----:B------:R-:W-:Y:S02]  /*a360*/  FADD R62, R43, R62 ;  /* 0x0000003e2b3e7221 */ /* 0x000fe40000000000 */
[----:B------:R-:W-:Y:S02]  /*a370*/  F2FP.F16.F32.PACK_AB R54, R85, R84 ;  /* 0x000000545536723e */ /* 0x000fe400000000ff */
[----:B------:R-:W-:-:S04]  /*a380*/  FADD R63, R62, R63 ;  /* 0x0000003f3e3f7221 */ /* 0x000fc80000000000 */
[----:B------:R-:W-:-:S04]  /*a390*/  FADD R48, R63, R48 ;  /* 0x000000303f307221 */ /* 0x000fc80000000000 */
[----:B------:R-:W-:-:S04]  /*a3a0*/  FADD R48, R48, R51 ;  /* 0x0000003330307221 */ /* 0x000fc80000000000 */
[----:B------:R-:W-:-:S04]  /*a3b0*/  FADD R13, R48, R13 ;  /* 0x0000000d300d7221 */ /* 0x000fc80000000000 */
[----:B------:R-:W-:-:S04]  /*a3c0*/  FADD R13, R13, R24 ;  /* 0x000000180d0d7221 */ /* 0x000fc80000000000 */
[----:B------:R-:W-:-:S04]  /*a3d0*/  FADD R13, R13, R84 ;  /* 0x000000540d0d7221 */ /* 0x000fc80000000000 */
[----:B------:R-:W-:Y:S01]  /*a3e0*/  FADD R15, R13, R85 ;  /* 0x000000550d0f7221 */ /* 0x000fe20000000000 */
[----:B------:R-:W-:Y:S02]  /*a3f0*/  WARPGROUP.DEPBAR.LE gsb0, 0x0 ;  /* 0x00008000000079c5 */ /* 0x000fe40000010000 */
[----:B------:R-:W1:Y:S02]  /*a400*/  MUFU.EX2 R44, R83 ;  /* 0x00000053002c7308 */ /* 0x000e640000000800 */
[----:B-1----:R-:W-:Y:S01]  /*a410*/  @!P4 FMUL R44, R44, R44 ;  /* 0x0000002c2c2cc220 */ /* 0x002fe20000400000 */
[----:B------:R-:W-:-:S04]  /*a420*/  FSETP.GEU.AND P4, PT, R21, -126, PT ;  /* 0xc2fc00001500780b */ /* 0x000fc80003f8e000 */
[----:B------:R-:W-:Y:S01]  /*a430*/  F2FP.F16.F32.PACK_AB R53, R44, R25 ;  /* 0x000000192c35723e */ /* 0x000fe200000000ff */
[----:B------:R-:W-:-:S04]  /*a440*/  FADD R25, R50, R25 ;  /* 0x0000001932197221 */ /* 0x000fc80000000000 */
[----:B------:R-:W-:-:S04]  /*a450*/  FADD R25, R25, R44 ;  /* 0x0000002c19197221 */ /* 0x000fc80000000000 */
[----:B------:R-:W-:Y:S01]  /*a460*/  @!P4 FMUL R21, R21, 0.5 ;  /* 0x3f0000001515c820 */ /* 0x000fe20000400000 */
[----:B------:R-:W-:-:S05]  /*a470*/  FADD R25, R25, R86 ;  /* 0x0000005619197221 */ /* 0x000fca0000000000 */
[----:B------:R-:W1:Y:S02]  /*a480*/  MUFU.EX2 R21, R21 ;  /* 0x0000001500157308 */ /* 0x000e640000000800 */
[----:B-1----:R-:W-:-:S04]  /*a490*/  @!P4 FMUL R21, R21, R21 ;  /* 0x000000151515c220 */ /* 0x002fc80000400000 */
[----:B------:R-:W-:Y:S01]  /*a4a0*/  FADD R13, R25, R21 ;  /* 0x00000015190d7221 */ /* 0x000fe20000000000 */
[----:B------:R-:W-:-:S04]  /*a4b0*/  F2FP.F16.F32.PACK_AB R55, R21, R86 ;  /* 0x000000561537723e */ /* 0x000fc800000000ff */
        /* <DEDUP_REMOVED lines=11> */
.L_x_49:
        /* <DEDUP_REMOVED lines=10> */
.L_x_50:
[----:B------:R-:W-:Y:S01]  /*a610*/  IMAD R21, R5, 0x4000, R2 ;  /* 0x0000400005157824 */ /* 0x000fe200078e0202 */
        /* <DEDUP_REMOVED lines=8> */
[----:B------:R-:W-:Y:S01]  /*a6a0*/  VIADD R5, R5, 0x1 ;  /* 0x0000000105057836 */ /* 0x000fe20000000000 */
[----:B------:R-:W-:Y:S01]  /*a6b0*/  UMOV UR10, URZ ;  /* 0x0000003f000a7c82 */ /* 0x000fe20008000000 */
[----:B------:R-:W-:Y:S01]  /*a6c0*/  UMOV UR12, UR36 ;  /* 0x00000024000c7c82 */ /* 0x000fe20008000000 */
[----:B------:R-:W-:Y:S01]  /*a6d0*/  UMOV UR13, UR37 ;  /* 0x00000025000d7c82 */ /* 0x000fe20008000000 */
[----:B------:R-:W-:Y:S01]  /*a6e0*/  IADD3 R9, R9, 0x1, RZ ;  /* 0x0000000109097810 */ /* 0x000fe20007ffe0ff */
[----:B------:R-:W-:Y:S01]  /*a6f0*/  USHF.L.U32 UR11, UR11, 0x7, URZ ;  /* 0x000000070b0b7899 */ /* 0x000fe2000800063f */
[----:B------:R-:W-:Y:S01]  /*a700*/  ISETP.NE.AND P1, PT, R5, 0x4, PT ;  /* 0x000000040500780c */ /* 0x000fe20003f25270 */
[----:B------:R-:W-:-:S02]  /*a710*/  UIADD3 UR9, UR9, 0x12000, URZ ;  /* 0x0001200009097890 */ /* 0x000fc4000fffe03f */
[----:B------:R-:W-:Y:S01]  /*a720*/  UIADD3 UR8, UR8, 0x2000, URZ ;  /* 0x0000200008087890 */ /* 0x000fe2000fffe03f */
[----:B-12---:R-:W-:Y:S02]  /*a730*/  SEL R7, RZ, 0x1, P1 ;  /* 0x00000001ff077807 */ /* 0x006fe40000800000 */
[----:B------:R-:W-:Y:S02]  /*a740*/  SEL R5, R5, RZ, P1 ;  /* 0x000000ff05057207 */ /* 0x000fe40000800000 */
[----:B------:R-:W-:-:S04]  /*a750*/  LOP3.LUT R6, R6, R7, RZ, 0x3c, !PT ;  /* 0x0000000706067212 */ /* 0x000fc800078e3cff */
[----:B------:R2:W-:Y:S02]  /*a760*/  UTMALDG.4D [UR8], [UR6], desc[UR18] ;  /* 0x00001208060075b4 */ /* 0x0005e40008019000 */
[----:B--2---:R-:W-:Y:S01]  /*a770*/  NOP ;  /* 0x0000000000007918 */ /* 0x004fe20000000000 */
.L_x_48:
[----:B------:R-:W-:Y:S05]  /*a780*/  BSYNC B0 ;  /* 0x0000000000007941 */ /* 0x000fea0003800000 */
.L_x_47:
[----:B------:R-:W-:-:S07]  /*a790*/  VIADD R8, R8, 0xffffffff ;  /* 0xffffffff08087836 */ /* 0x000fce0000000000 */
.L_x_46:
[C---:B------:R-:W-:Y:S01]  /*a7a0*/  ISETP.GT.AND P3, PT, R20.reuse, 0x1, PT ;  /* 0x000000011400780c */ /* 0x040fe20003f64270 */
[----:B------:R-:W-:Y:S01]  /*a7b0*/  VIADD R17, R17, 0x1 ;  /* 0x0000000111117836 */ /* 0x000fe20000000000 */
[----:B-1----:R-:W-:Y:S01]  /*a7c0*/  IADD3 R7, R23, 0x1, RZ ;  /* 0x0000000117077810 */ /* 0x002fe20007ffe0ff */
[----:B------:R-:W-:Y:S01]  /*a7d0*/  VIADD R20, R20, 0xffffffff ;  /* 0xffffffff14147836 */ /* 0x000fe20000000000 */
[----:B------:R-:W-:Y:S01]  /*a7e0*/  MOV R22, R18 ;  /* 0x0000001200167202 */ /* 0x000fe20000000f00 */
[----:B------:R-:W-:Y:S01]  /*a7f0*/  VIADD R12, R12, 0x80 ;  /* 0x000000800c0c7836 */ /* 0x000fe20000000000 */
[----:B------:R-:W-:Y:S02]  /*a800*/  ISETP.NE.AND P1, PT, R17, 0x4, PT ;  /* 0x000000041100780c */ /* 0x000fe40003f25270 */
[----:B------:R-:W-:Y:S02]  /*a810*/  ISETP.NE.AND P2, PT, R7, 0x4, PT ;  /* 0x000000040700780c */ /* 0x000fe40003f45270 */
[----:B------:R-:W-:-:S02]  /*a820*/  SEL R21, RZ, 0x1, P1 ;  /* 0x00000001ff157807 */ /* 0x000fc40000800000 */
[----:B------:R-:W-:Y:S02]  /*a830*/  SEL R17, R17, RZ, P1 ;  /* 0x000000ff11117207 */ /* 0x000fe40000800000 */
[----:B------:R-:W-:Y:S01]  /*a840*/  LOP3.LUT R4, R4, R21, RZ, 0x3c, !PT ;  /* 0x0000001504047212 */ /* 0x000fe200078e3cff */
[----:B------:R-:W-:Y:S01]  /*a850*/  IMAD.MOV.U32 R21, RZ, RZ, R19 ;  /* 0x000000ffff157224 */ /* 0x000fe200078e0013 */
[----:B------:R-:W-:Y:S01]  /*a860*/  SEL R7, R7, RZ, P2 ;  /* 0x000000ff07077207 */ /* 0x000fe20001000000 */
[----:B------:R-:W-:Y:S06]  /*a870*/  @P3 BRA `(.L_x_51) ;  /* 0xffffffc400c03947 */ /* 0x000fec000383ffff */
.L_x_37:
[----:B------:R-:W-:Y:S05]  /*a880*/  WARPSYNC.ALL ;  /* 0x0000000000007948 */ /* 0x000fea0003800000 */
[----:B------:R-:W2:Y:S01]  /*a890*/  SHFL.BFLY PT, R0, R15, 0x1, 0x1f ;  /* 0x0c201f000f007f89 */ /* 0x000ea200000e0000 */
[----:B------:R-:W-:Y:S01]  /*a8a0*/  BSSY B0, `(.L_x_52) ;  /* 0x0000023000007945 */ /* 0x000fe20003800000 */
[----:B------:R-:W-:Y:S01]  /*a8b0*/  IMAD.MOV.U32 R7, RZ, RZ, 0x7f800000 ;  /* 0x7f800000ff077424 */ /* 0x000fe200078e00ff */
[----:B------:R-:W-:Y:S01]  /*a8c0*/  MOV R8, 0x3f800000 ;  /* 0x3f80000000087802 */ /* 0x000fe20000000f00 */
[----:B------:R-:W3:Y:S01]  /*a8d0*/  SHFL.BFLY PT, R4, R13, 0x1, 0x1f ;  /* 0x0c201f000d047f89 */ /* 0x000ee200000e0000 */
[----:B------:R-:W-:-:S02]  /*a8e0*/  IMAD.MOV.U32 R9, RZ, RZ, 0x7f800000 ;  /* 0x7f800000ff097424 */ /* 0x000fc400078e00ff */
[----:B--2---:R-:W-:Y:S01]  /*a8f0*/  FADD R0, R0, R15 ;  /* 0x0000000f00007221 */ /* 0x004fe20000000000 */
[----:B---3--:R-:W-:-:S04]  /*a900*/  FADD R14, R4, R13 ;  /* 0x0000000d040e7221 */ /* 0x008fc80000000000 */
[----:B------:R-:W2:Y:S01]  /*a910*/  SHFL.BFLY PT, R3, R0, 0x2, 0x1f ;  /* 0x0c401f0000037f89 */ /* 0x000ea200000e0000 */
[----:B------:R-:W-:-:S03]  /*a920*/  IMAD.MOV.U32 R4, RZ, RZ, 0x3f800000 ;  /* 0x3f800000ff047424 */ /* 0x000fc600078e00ff */
[----:B------:R-:W3:Y:S01]  /*a930*/  SHFL.BFLY PT, R17, R14, 0x2, 0x1f ;  /* 0x0c401f000e117f89 */ /* 0x000ee200000e0000 */
[C---:B--2---:R-:W-:Y:S01]  /*a940*/  FSETP.NE.AND P0, PT, R0.reuse, -R3, PT ;  /* 0x800000030000720b */ /* 0x044fe20003f05000 */
[----:B------:R-:W-:Y:S01]  /*a950*/  FADD R3, R0, R3 ;  /* 0x0000000300037221 */ /* 0x000fe20000000000 */
[----:B---3--:R-:W-:-:S11]  /*a960*/  FADD R6, R14, R17 ;  /* 0x000000110e067221 */ /* 0x008fd60000000000 */
[----:B------:R-:W-:Y:S05]  /*a970*/  @!P0 BRA `(.L_x_53) ;  /* 0x0000000000548947 */ /* 0x000fea0003800000 */
[----:B------:R-:W-:Y:S01]  /*a980*/  IADD3 R0, R3, 0x1800000, RZ ;  /* 0x0180000003007810 */ /* 0x000fe20007ffe0ff */
[----:B------:R-:W-:Y:S03]  /*a990*/  BSSY B1, `(.L_x_54) ;  /* 0x000000c000017945 */ /* 0x000fe60003800000 */
[----:B------:R-:W-:-:S04]  /*a9a0*/  LOP3.LUT R0, R0, 0x7f800000, RZ, 0xc0, !PT ;  /* 0x7f80000000007812 */ /* 0x000fc800078ec0ff */
[----:B------:R-:W-:-:S13]  /*a9b0*/  ISETP.GT.U32.AND P0, PT, R0, 0x1ffffff, PT ;  /* 0x01ffffff0000780c */ /* 0x000fda0003f04070 */
[----:B------:R-:W-:Y:S05]  /*a9c0*/  @P0 BRA `(.L_x_55) ;  /* 0x0000000000100947 */ /* 0x000fea0003800000 */
[----:B------:R-:W-:-:S07]  /*a9d0*/  MOV R12, 0xa9f0 ;  /* 0x0000a9f0000c7802 */ /* 0x000fce0000000f00 */
[----:B-1----:R-:W-:Y:S05]  /*a9e0*/  CALL.REL.NOINC `($__internal_0_$__cuda_sm20_rcp_rn_f32_slowpath) ;  /* 0x00000010005c7944 */ /* 0x002fea0003c00000 */
[----:B------:R-:W-:Y:S01]  /*a9f0*/  IMAD.MOV.U32 R4, RZ, RZ, R0 ;  /* 0x000000ffff047224 */ /* 0x000fe200078e0000 */
[----:B------:R-:W-:Y:S06]  /*aa00*/  BRA `(.L_x_56) ;  /* 0x0000000000107947 */ /* 0x000fec0003800000 */
.L_x_55:
[----:B------:R-:W2:Y:S02]  /*aa10*/  MUFU.RCP R4, R3 ;  /* 0x0000000300047308 */ /* 0x000ea40000001000 */
[----:B--2---:R-:W-:-:S04]  /*aa20*/  FFMA R0, R3, R4, -1 ;  /* 0xbf80000003007423 */ /* 0x004fc80000000004 */
[----:B------:R-:W-:-:S04]  /*aa30*/  FADD.FTZ R5, -R0, -RZ ;  /* 0x800000ff00057221 */ /* 0x000fc80000010100 */
[----:B------:R-:W-:-:S07]  /*aa40*/  FFMA R4, R4, R5, R4 ;  /* 0x0000000504047223 */ /* 0x000fce0000000004 */
.L_x_56:
[----:B------:R-:W-:Y:S05]  /*aa50*/  BSYNC B1 ;  /* 0x0000000000017941 */ /* 0x000fea0003800000 */
.L_x_54:
[----:B------:R-:W-:Y:S01]  /*aa60*/  FSETP.GEU.AND P0, PT, |R3|, 1.175494350822287508e-38, PT ;  /* 0x008000000300780b */ /* 0x000fe20003f0e200 */
[----:B------:R-:W-:-:S12]  /*aa70*/  ULDC UR6, c[0x0][0x600] ;  /* 0x0001800000067ab9 */ /* 0x000fd80000000800 */
[----:B------:R-:W-:-:S04]  /*aa80*/  @!P0 FMUL R3, R3, 16777216 ;  /* 0x4b80000003038820 */ /* 0x000fc80000400000 */
[----:B------:R-:W2:Y:S02]  /*aa90*/  MUFU.LG2 R0, R3 ;  /* 0x0000000300007308 */ /* 0x000ea40000000c00 */
[----:B--2---:R-:W-:-:S04]  /*aaa0*/  @!P0 FADD R0, R0, -24 ;  /* 0xc1c0000000008421 */ /* 0x004fc80000000000 */
[----:B------:R-:W-:-:S04]  /*aab0*/  FMUL R9, R0, 0.69314718246459960938 ;  /* 0x3f31721800097820 */ /* 0x000fc80000400000 */
[----:B------:R-:W-:-:S07]  /*aac0*/  FFMA R9, R18, UR6, R9 ;  /* 0x0000000612097c23 */ /* 0x000fce0008000009 */
.L_x_53:
[----:B------:R-:W-:Y:S05]  /*aad0*/  BSYNC B0 ;  /* 0x0000000000007941 */ /* 0x000fea0003800000 */
.L_x_52:
[----:B------:R-:W-:Y:S01]  /*aae0*/  FSETP.NE.AND P0, PT, R14, -R17, PT ;  /* 0x800000110e00720b */ /* 0x000fe20003f05000 */
[----:B------:R-:W-:Y:S01]  /*aaf0*/  ULDC UR4, c[0x0][0x608] ;  /* 0x0001820000047ab9 */ /* 0x000fe20000000800 */
[----:B------:R-:W-:Y:S01]  /*ab00*/  BSSY B0, `(.L_x_57) ;  /* 0x0000029000007945 */ /* 0x000fe20003800000 */
[----:B------:R-:W-:-:S04]  /*ab10*/  FMUL R4, R4, UR4 ;  /* 0x0000000404047c20 */ /* 0x000fc80008400000 */
        /* <DEDUP_REMOVED lines=16> */
[----:B------:R-:W-:Y:S06]  /*ac20*/  @!P0 BRA `(.L_x_58) ;  /* 0x0000000000588947 */ /* 0x000fec0003800000 */
[----:B------:R-:W-:Y:S01]  /*ac30*/  VIADD R0, R6, 0x1800000 ;  /* 0x0180000006007836 */ /* 0x000fe20000000000 */
[----:B------:R-:W-:Y:S04]  /*ac40*/  BSSY B1, `(.L_x_59) ;  /* 0x000000d000017945 */ /* 0x000fe80003800000 */
[----:B------:R-:W-:-:S04]  /*ac50*/  LOP3.LUT R0, R0, 0x7f800000, RZ, 0xc0, !PT ;  /* 0x7f80000000007812 */ /* 0x000fc800078ec0ff */
[----:B------:R-:W-:-:S13]  /*ac60*/  ISETP.GT.U32.AND P0, PT, R0, 0x1ffffff, PT ;  /* 0x01ffffff0000780c */ /* 0x000fda0003f04070 */
[----:B------:R-:W-:Y:S05]  /*ac70*/  @P0 BRA `(.L_x_60) ;  /* 0x0000000000140947 */ /* 0x000fea0003800000 */
[----:B------:R-:W-:Y:S02]  /*ac80*/  MOV R3, R6 ;  /* 0x0000000600037202 */ /* 0x000fe40000000f00 */
[----:B------:R-:W-:-:S07]  /*ac90*/  MOV R12, 0xacb0 ;  /* 0x0000acb0000c7802 */ /* 0x000fce0000000f00 */
[----:B-1----:R-:W-:Y:S05]  /*aca0*/  CALL.REL.NOINC `($__internal_0_$__cuda_sm20_rcp_rn_f32_slowpath) ;  /* 0x0000000c00ac7944 */ /* 0x002fea0003c00000 */
[----:B------:R-:W-:Y:S01]  /*acb0*/  IMAD.MOV.U32 R8, RZ, RZ, R0 ;  /* 0x000000ffff087224 */ /* 0x000fe200078e0000 */
[----:B------:R-:W-:Y:S06]  /*acc0*/  BRA `(.L_x_61) ;  /* 0x0000000000107947 */ /* 0x000fec0003800000 */
.L_x_60:
[----:B------:R-:W2:Y:S02]  /*acd0*/  MUFU.RCP R3, R6 ;  /* 0x0000000600037308 */ /* 0x000ea40000001000 */
[----:B--2---:R-:W-:-:S04]  /*ace0*/  FFMA R0, R6, R3, -1 ;  /* 0xbf80000006007423 */ /* 0x004fc80000000003 */
[----:B------:R-:W-:-:S04]  /*acf0*/  FADD.FTZ R0, -R0, -RZ ;  /* 0x800000ff00007221 */ /* 0x000fc80000010100 */
[----:B------:R-:W-:-:S07]  /*ad00*/  FFMA R8, R3, R0, R3 ;  /* 0x0000000003087223 */ /* 0x000fce0000000003 */
.L_x_61:
[----:B------:R-:W-:Y:S05]  /*ad10*/  BSYNC B1 ;  /* 0x0000000000017941 */ /* 0x000fea0003800000 */
.L_x_59:
[----:B------:R-:W-:Y:S01]  /*ad20*/  FSETP.GEU.AND P0, PT, |R6|, 1.175494350822287508e-38, PT ;  /* 0x008000000600780b */ /* 0x000fe20003f0e200 */
[----:B------:R-:W-:-:S12]  /*ad30*/  ULDC UR4, c[0x0][0x600] ;  /* 0x0001800000047ab9 */ /* 0x000fd80000000800 */
[----:B------:R-:W-:-:S04]  /*ad40*/  @!P0 FMUL R6, R6, 16777216 ;  /* 0x4b80000006068820 */ /* 0x000fc80000400000 */
[----:B------:R-:W2:Y:S02]  /*ad50*/  MUFU.LG2 R0, R6 ;  /* 0x0000000600007308 */ /* 0x000ea40000000c00 */
[----:B--2---:R-:W-:-:S04]  /*ad60*/  @!P0 FADD R0, R0, -24 ;  /* 0xc1c0000000008421 */ /* 0x004fc80000000000 */
[----:B------:R-:W-:-:S04]  /*ad70*/  FMUL R0, R0, 0.69314718246459960938 ;  /* 0x3f31721800007820 */ /* 0x000fc80000400000 */
[----:B------:R-:W-:-:S07]  /*ad80*/  FFMA R7, R19, UR4, R0 ;  /* 0x0000000413077c23 */ /* 0x000fce0008000000 */
.L_x_58:
[----:B------:R-:W-:Y:S05]  /*ad90*/  BSYNC B0 ;  /* 0x0000000000007941 */ /* 0x000fea0003800000 */
.L_x_57:
[C---:B------:R-:W-:Y:S01]  /*ada0*/  LOP3.LUT P0, RZ, R16.reuse, 0x3, RZ, 0xc0, !PT ;  /* 0x0000000310ff7812 */ /* 0x040fe2000780c0ff */
[----:B------:R-:W-:Y:S01]  /*adb0*/  ULDC UR4, c[0x0][0x608] ;  /* 0x0001820000047ab9 */ /* 0x000fe20000000800 */
[----:B------:R-:W-:Y:S01]  /*adc0*/  LOP3.LUT R17, R16, 0x7f, RZ, 0xc0, !PT ;  /* 0x0000007f10117812 */ /* 0x000fe200078ec0ff */
[----:B------:R-:W-:Y:S01]  /*add0*/  ULDC.64 UR8, c[0x0][0x208] ;  /* 0x0000820000087ab9 */ /* 0x000fe20000000a00 */
[----:B------:R-:W-:Y:S01]  /*ade0*/  FMUL R8, R8, UR4 ;  /* 0x0000000408087c20 */ /* 0x000fe20008400000 */
[----:B------:R-:W-:Y:S01]  /*adf0*/  BSSY B0, `(.L_x_62) ;  /* 0x0000018000007945 */ /* 0x000fe20003800000 */
[----:B------:R-:W-:-:S07]  /*ae00*/  SHF.R.U32.HI R18, RZ, 0x5, R17 ;  /* 0x00000005ff127819 */ /* 0x000fce0000011611 */
[----:B------:R-:W-:Y:S05]  /*ae10*/  @P0 BRA `(.L_x_63) ;  /* 0x0000000000540947 */ /* 0x000fea0003800000 */
[----:B------:R-:W2:Y:S01]  /*ae20*/  S2UR UR4, SR_CTAID.X ;  /* 0x00000000000479c3 */ /* 0x000ea20000002500 */
[----:B------:R-:W-:Y:S01]  /*ae30*/  SHF.R.U32.HI R0, RZ, 0x2, R16 ;  /* 0x00000002ff007819 */ /* 0x000fe20000011610 */
[----:B------:R-:W-:-:S03]  /*ae40*/  IMAD.SHL.U32 R3, R18, 0x10, RZ ;  /* 0x0000001012037824 */ /* 0x000fc600078e00ff */
[----:B------:R-:W-:-:S04]  /*ae50*/  LOP3.LUT R0, R0, 0x7, RZ, 0xc0, !PT ;  /* 0x0000000700007812 */ /* 0x000fc800078ec0ff */
[----:B------:R-:W-:Y:S01]  /*ae60*/  LOP3.LUT R0, R3, 0xfffffff0, R0, 0xe2, !PT ;  /* 0xfffffff003007812 */ /* 0x000fe200078ee200 */
[----:B--2---:R-:W-:-:S03]  /*ae70*/  USHF.L.U32 UR6, UR4, 0x6, URZ ;  /* 0x0000000604067899 */ /* 0x004fc6000800063f */
[----:B------:R-:W-:Y:S02]  /*ae80*/  ULDC.64 UR4, c[0x0][0x688] ;  /* 0x0001a20000047ab9 */ /* 0x000fe40000000a00 */
[----:B------:R-:W-:Y:S02]  /*ae90*/  UIMAD UR4, UR36, UR4, UR6 ;  /* 0x00000004240472a4 */ /* 0x000fe4000f8e0206 */
[----:B------:R-:W-:Y:S02]  /*aea0*/  LOP3.LUT R3, R0, UR6, RZ, 0xfc, !PT ;  /* 0x0000000600037c12 */ /* 0x000fe4000f8efcff */
[----:B------:R-:W-:Y:S02]  /*aeb0*/  UIMAD UR4, UR37, UR5, UR4 ;  /* 0x00000005250472a4 */ /* 0x000fe4000f8e0204 */
[C---:B------:R-:W-:Y:S01]  /*aec0*/  IADD3 R4, R3.reuse, 0x8, RZ ;  /* 0x0000000803047810 */ /* 0x040fe20007ffe0ff */
[----:B------:R-:W-:Y:S02]  /*aed0*/  ULDC UR5, c[0x0][0x288] ;  /* 0x0000a20000057ab9 */ /* 0x000fe40000000800 */
[----:B------:R-:W-:-:S02]  /*aee0*/  ISETP.GE.U32.AND P0, PT, R3, UR5, PT ;  /* 0x0000000503007c0c */ /* 0x000fc4000bf06070 */
[----:B------:R-:W-:Y:S02]  /*aef0*/  IADD3 R0, P2, R0, UR4, RZ ;  /* 0x0000000400007c10 */ /* 0x000fe4000ff5e0ff */
[----:B------:R-:W-:Y:S01]  /*af00*/  ISETP.GE.U32.AND P1, PT, R4, UR5, PT ;  /* 0x0000000504007c0c */ /* 0x000fe2000bf26070 */
[----:B------:R-:W-:Y:S02]  /*af10*/  ULDC.64 UR4, c[0x0][0x680] ;  /* 0x0001a00000047ab9 */ /* 0x000fe40000000a00 */
[----:B------:R-:W-:Y:S01]  /*af20*/  IMAD.X R3, RZ, RZ, RZ, P2 ;  /* 0x000000ffff037224 */ /* 0x000fe200010e06ff */
[----:B------:R-:W-:-:S04]  /*af30*/  LEA R4, P2, R0, UR4, 0x2 ;  /* 0x0000000400047c11 */ /* 0x000fc8000f8410ff */
[----:B------:R-:W-:-:S05]  /*af40*/  LEA.HI.X R5, R0, UR5, R3, 0x2, P2 ;  /* 0x0000000500057c11 */ /* 0x000fca00090f1403 */
[----:B------:R2:W-:Y:S04]  /*af50*/  @!P0 STG.E desc[UR8][R4.64], R9 ;  /* 0x0000000904008986 */ /* 0x0005e8000c101908 */
[----:B------:R2:W-:Y:S02]  /*af60*/  @!P1 STG.E desc[UR8][R4.64+0x20], R7 ;  /* 0x0000200704009986 */ /* 0x0005e4000c101908 */
.L_x_63:
[----:B------:R-:W-:Y:S05]  /*af70*/  BSYNC B0 ;  /* 0x0000000000007941 */ /* 0x000fea0003800000 */
.L_x_62:
[----:B------:R-:W-:Y:S01]  /*af80*/  ULDC.64 UR4, c[0x0][0x730] ;  /* 0x0001cc0000047ab9 */ /* 0x000fe20000000a00 */
[-C--:B------:R-:W-:Y:S01]  /*af90*/  FMUL R90, R90, R8.reuse ;  /* 0x000000085a5a7220 */ /* 0x080fe20000400000 */
[----:B------:R-:W-:Y:S01]  /*afa0*/  ISETP.NE.U32.AND P0, PT, RZ, UR4, PT ;  /* 0x00000004ff007c0c */ /* 0x000fe2000bf05070 */
[-C--:B------:R-:W-:Y:S01]  /*afb0*/  FMUL R22, R91, R8.reuse ;  /* 0x000000085b167220 */ /* 0x080fe20000400000 */
[-C--:B------:R-:W-:Y:S01]  /*afc0*/  FMUL R94, R94, R8.reuse ;  /* 0x000000085e5e7220 */ /* 0x080fe20000400000 */
[-C--:B------:R-:W-:Y:S01]  /*afd0*/  FMUL R24, R95, R8.reuse ;  /* 0x000000085f187220 */ /* 0x080fe20000400000 */
[----:B------:R-:W-:Y:S01]  /*afe0*/  ISETP.NE.AND.EX P0, PT, RZ, UR5, PT, P0 ;  /* 0x00000005ff007c0c */ /* 0x000fe2000bf05300 */
        /* <DEDUP_REMOVED lines=12> */
[----:B------:R-:W-:Y:S06]  /*b0b0*/  @P0 BRA `(.L_x_64) ;  /* 0x0000000000200947 */ /* 0x000fec0003800000 */
[----:B------:R-:W-:Y:S02]  /*b0c0*/  ULDC.64 UR4, c[0x0][0x728] ;  /* 0x0001ca0000047ab9 */ /* 0x000fe40000000a00 */
[----:B------:R-:W-:-:S04]  /*b0d0*/  ISETP.NE.U32.AND P0, PT, RZ, UR4, PT ;  /* 0x00000004ff007c0c */ /* 0x000fc8000bf05070 */
[----:B------:R-:W-:-:S13]  /*b0e0*/  ISETP.NE.AND.EX P0, PT, RZ, UR5, PT, P0 ;  /* 0x00000005ff007c0c */ /* 0x000fda000bf05300 */
[----:B------:R-:W-:Y:S05]  /*b0f0*/  @!P0 BRA `(.L_x_65) ;  /* 0x00000000000c8947 */ /* 0x000fea0003800000 */
[----:B--2---:R-:W2:Y:S02]  /*b100*/  LDC.64 R4, c[0x0][0x728] ;  /* 0x0001ca00ff047b82 */ /* 0x004ea40000000a00 */
[----:B--2---:R4:W5:Y:S01]  /*b110*/  LDG.E R4, desc[UR8][R4.64] ;  /* 0x0000000804047981 */ /* 0x004962000c1e1900 */
[----:B------:R-:W-:Y:S05]  /*b120*/  BRA `(.L_x_64) ;  /* 0x0000000000047947 */ /* 0x000fea0003800000 */
.L_x_65:
[----:B--2---:R-:W3:Y:S02]  /*b130*/  LDC R4, c[0x0][0x720] ;  /* 0x0001c800ff047b82 */ /* 0x004ee40000000800 */
.L_x_64:
[----:B------:R-:W-:Y:S01]  /*b140*/  MOV R0, RZ ;  /* 0x000000ff00007202 */ /* 0x000fe20000000f00 */
[----:B---3-5:R-:W-:-:S03]  /*b150*/  IMAD.MOV.U32 R19, RZ, RZ, R4 ;  /* 0x000000ffff137224 */ /* 0x028fc600078e0004 */
[----:B------:R-:W-:-:S13]  /*b160*/  LOP3.LUT P0, RZ, R0, 0x1bf, RZ, 0xc0, !PT ;  /* 0x000001bf00ff7812 */ /* 0x000fda000780c0ff */
[----:B------:R-:W-:Y:S05]  /*b170*/  @!P0 BRA `(.L_x_66) ;  /* 0x0000000000408947 */ /* 0x000fea0003800000 */
[----:B------:R-:W-:Y:S01]  /*b180*/  MOV R0, 0x0 ;  /* 0x0000000000007802 */ /* 0x000fe20000000f00 */
[----:B------:R-:W-:Y:S01]  /*b190*/  ULDC.64 UR4, c[0x4][0x68] ;  /* 0x01001a0000047ab9 */ /* 0x000fe20000000a00 */
[----:B------:R-:W-:Y:S01]  /*b1a0*/  ULDC.64 UR6, c[0x4][0x8] ;  /* 0x0100020000067ab9 */ /* 0x000fe20000000a00 */
[----:B--2---:R-:W-:Y:S01]  /*b1b0*/  MOV R4, UR4 ;  /* 0x0000000400047c02 */ /* 0x004fe20008000f00 */
[----:B------:R2:W3:Y:S01]  /*b1c0*/  LDC.64 R14, c[0x4][R0] ;  /* 0x01000000000e7b82 */ /* 0x0004e20000000a00 */
[----:B----4-:R-:W-:Y:S01]  /*b1d0*/  IMAD.U32 R5, RZ, RZ, UR5 ;  /* 0x00000005ff057e24 */ /* 0x010fe2000f8e00ff */
[----:B------:R-:W-:Y:S01]  /*b1e0*/  ULDC.64 UR4, c[0x4][0x70] ;  /* 0x01001c0000047ab9 */ /* 0x000fe20000000a00 */
[----:B------:R-:W-:Y:S01]  /*b1f0*/  IMAD.U32 R10, RZ, RZ, UR6 ;  /* 0x00000006ff0a7e24 */ /* 0x000fe2000f8e00ff */
[----:B------:R-:W-:Y:S01]  /*b200*/  MOV R7, UR5 ;  /* 0x0000000500077c02 */ /* 0x000fe20008000f00 */
[----:B------:R-:W-:Y:S01]  /*b210*/  IMAD.U32 R6, RZ, RZ, UR4 ;  /* 0x00000004ff067e24 */ /* 0x000fe2000f8e00ff */
[----:B------:R-:W-:Y:S01]  /*b220*/  MOV R8, 0x70 ;  /* 0x0000007000087802 */ /* 0x000fe20000000f00 */
[----:B------:R-:W-:-:S02]  /*b230*/  IMAD.U32 R11, RZ, RZ, UR7 ;  /* 0x00000007ff0b7e24 */ /* 0x000fc4000f8e00ff */
[----:B------:R-:W-:Y:S02]  /*b240*/  IMAD.MOV.U32 R12, RZ, RZ, 0x1 ;  /* 0x00000001ff0c7424 */ /* 0x000fe400078e00ff */
[----:B--2---:R-:W-:-:S07]  /*b250*/  IMAD.MOV.U32 R13, RZ, RZ, RZ ;  /* 0x000000ffff0d7224 */ /* 0x004fce00078e00ff */
[----:B-1----:R-:W-:-:S07]  /*b260*/  LEPC R20, `(.L_x_66) ;  /* 0x000000001014794e */ /* 0x002fce0000000000 */
[----:B---3--:R-:W-:Y:S05]  /*b270*/  CALL.ABS.NOINC R14 ;  /* 0x000000000e007343 */ /* 0x008fea0003c00000 */
.L_x_66:
        /* <DEDUP_REMOVED lines=18> */
.L_x_67:
[----:B------:R-:W-:Y:S01]  /*b3a0*/  ULDC.64 UR4, c[0x0][0x730] ;  /* 0x0001cc0000047ab9 */ /* 0x000fe20000000a00 */
[----:B------:R-:W-:Y:S02]  /*b3b0*/  SHF.L.U32 R0, R16, 0x5, RZ ;  /* 0x0000000510007819 */ /* 0x000fe400000006ff */
[----:B------:R-:W-:Y:S02]  /*b3c0*/  ISETP.NE.U32.AND P0, PT, RZ, UR4, PT ;  /* 0x00000004ff007c0c */ /* 0x000fe4000bf05070 */
[----:B--2---:R-:W-:Y:S02]  /*b3d0*/  SHF.R.U32.HI R4, RZ, 0x1, R16 ;  /* 0x00000001ff047819 */ /* 0x004fe40000011610 */
[----:B------:R-:W-:Y:S02]  /*b3e0*/  ISETP.NE.AND.EX P0, PT, RZ, UR5, PT, P0 ;  /* 0x00000005ff007c0c */ /* 0x000fe4000bf05300 */
[C---:B------:R-:W-:Y:S02]  /*b3f0*/  LOP3.LUT R3, R0.reuse, 0xc0, RZ, 0xc0, !PT ;  /* 0x000000c000037812 */ /* 0x040fe400078ec0ff */
[----:B----4-:R-:W-:-:S02]  /*b400*/  LOP3.LUT R5, R0, 0x20, RZ, 0xc0, !PT ;  /* 0x0000002000057812 */ /* 0x010fc400078ec0ff */
[----:B------:R-:W-:Y:S01]  /*b410*/  LOP3.LUT R3, R3, 0x8, R4, 0xf8, !PT ;  /* 0x0000000803037812 */ /* 0x000fe200078ef804 */
[----:B------:R-:W-:Y:S01]  /*b420*/  IMAD.SHL.U32 R4, R16, 0x4, RZ ;  /* 0x0000000410047824 */ /* 0x000fe200078e00ff */
[----:B------:R-:W-:Y:S01]  /*b430*/  IADD3 R17, R17, 0x1f, RZ ;  /* 0x0000001f11117810 */ /* 0x000fe20007ffe0ff */
[----:B------:R-:W-:Y:S01]  /*b440*/  IMAD R5, R18, 0x200, R5 ;  /* 0x0000020012057824 */ /* 0x000fe200078e0205 */
[----:B------:R-:W-:Y:S02]  /*b450*/  LOP3.LUT R0, R0, 0x100, RZ, 0xc0, !PT ;  /* 0x0000010000007812 */ /* 0x000fe400078ec0ff */
[----:B------:R-:W-:Y:S01]  /*b460*/  LOP3.LUT R3, R3, 0x18, R4, 0x78, !PT ;  /* 0x0000001803037812 */ /* 0x000fe200078e7804 */
[----:B------:R-:W2:Y:S01]  /*b470*/  @P0 LDC R19, c[0x0][0x720] ;  /* 0x0001c800ff130b82 */ /* 0x000ea20000000800 */
[----:B------:R-:W-:Y:S02]  /*b480*/  ISETP.GT.U32.AND P1, PT, R17, 0x3e, PT ;  /* 0x0000003e1100780c */ /* 0x000fe40003f24070 */
[----:B------:R-:W-:-:S02]  /*b490*/  IADD3 R3, R3, R5, R0 ;  /* 0x0000000503037210 */ /* 0x000fc40007ffe000 */
[----:B------:R-:W-:-:S03]  /*b4a0*/  LOP3.LUT P0, RZ, R16, 0x4, RZ, 0xc0, !PT ;  /* 0x0000000410ff7812 */ /* 0x000fc6000780c0ff */
[----:B------:R-:W-:Y:S02]  /*b4b0*/  IMAD R3, R3, 0x2, R2 ;  /* 0x0000000203037824 */ /* 0x000fe400078e0202 */
[-C--:B--2---:R-:W-:Y:S01]  /*b4c0*/  FMUL R88, R88, R19.reuse ;  /* 0x0000001358587220 */ /* 0x084fe20000400000 */
[-C--:B------:R-:W-:Y:S01]  /*b4d0*/  FMUL R89, R89, R19.reuse ;  /* 0x0000001359597220 */ /* 0x080fe20000400000 */
[-C--:B------:R-:W-:Y:S01]  /*b4e0*/  FMUL R0, R90, R19.reuse ;  /* 0x000000135a007220 */ /* 0x080fe20000400000 */
[-C--:B------:R-:W-:Y:S01]  /*b4f0*/  FMUL R5, R22, R19.reuse ;  /* 0x0000001316057220 */ /* 0x080fe20000400000 */
[-C--:B------:R-:W-:Y:S01]  /*b500*/  FMUL R96, R96, R19.reuse ;  /* 0x0000001360607220 */ /* 0x080fe20000400000 */
[-C--:B------:R-:W-:Y:S01]  /*b510*/  FMUL R97, R97, R19.reuse ;  /* 0x0000001361617220 */ /* 0x080fe20000400000 */
[----:B------:R-:W-:Y:S01]  /*b520*/  F2FP.F16.F32.PACK_AB R88, R89, R88 ;  /* 0x000000585958723e */ /* 0x000fe200000000ff */
[-C--:B------:R-:W-:Y:S01]  /*b530*/  FMUL R92, R92, R19.reuse ;  /* 0x000000135c5c7220 */ /* 0x080fe20000400000 */
[----:B------:R-:W-:Y:S01]  /*b540*/  F2FP.F16.F32.PACK_AB R89, R5, R0 ;  /* 0x000000000559723e */ /* 0x000fe200000000ff */
        /* <DEDUP_REMOVED lines=9> */
[----:B------:R-:W-:-:S02]  /*b5e0*/  IMAD.MOV.U32 R0, RZ, RZ, 0x10 ;  /* 0x00000010ff007424 */ /* 0x000fc400078e00ff */
        /* <DEDUP_REMOVED lines=15> */
[----:B------:R-:W-:Y:S01]  /*b6e0*/  F2FP.F16.F32.PACK_AB R96, R97, R96 ;  /* 0x000000606160723e */ /* 0x000fe200000000ff */
[----:B------:R-:W-:Y:S01]  /*b6f0*/  FMUL R19, R118, R19 ;  /* 0x0000001376137220 */ /* 0x000fe20000400000 */
[----:B------:R-:W-:-:S02]  /*b700*/  F2FP.F16.F32.PACK_AB R90, R93, R92 ;  /* 0x0000005c5d5a723e */ /* 0x000fc400000000ff */
[----:B------:R-:W-:Y:S02]  /*b710*/  F2FP.F16.F32.PACK_AB R91, R7, R4 ;  /* 0x00000004075b723e */ /* 0x000fe400000000ff */
[----:B------:R-:W-:Y:S02]  /*b720*/  F2FP.F16.F32.PACK_AB R97, R9, R6 ;  /* 0x000000060961723e */ /* 0x000fe400000000ff */
[----:B------:R-:W-:Y:S02]  /*b730*/  F2FP.F16.F32.PACK_AB R98, R101, R100 ;  /* 0x000000646562723e */ /* 0x000fe400000000ff */
[----:B------:R-:W-:Y:S02]  /*b740*/  F2FP.F16.F32.PACK_AB R99, R11, R8 ;  /* 0x000000080b63723e */ /* 0x000fe400000000ff */
[----:B------:R-:W-:Y:S01]  /*b750*/  SEL R0, R0, 0xfffffff0, !P0 ;  /* 0xfffffff000007807 */ /* 0x000fe20004000000 */
[----:B------:R-:W-:Y:S06]  /*b760*/  @P1 BRA `(.L_x_68) ;  /* 0x0000000000041947 */ /* 0x000fec0003800000 */
[----:B------:R-:W-:-:S04]  /*b770*/  DEPBAR.LE SB0, 0x1 ;  /* 0x000080400000791a */ /* 0x000fc80000000000 */
.L_x_68:
[----:B------:R-:W-:Y:S05]  /*b780*/  WARPSYNC.ALL ;  /* 0x0000000000007948 */ /* 0x000fea0003800000 */
[----:B------:R-:W-:Y:S01]  /*b790*/  BAR.SYNC.DEFER_BLOCKING 0x1, 0x80 ;  /* 0x0042000000007b1d */ /* 0x000fe20000010000 */
[----:B------:R-:W-:Y:S02]  /*b7a0*/  LEA R0, R0, R3, 0x1 ;  /* 0x0000000300007211 */ /* 0x000fe400078e08ff */
[----:B------:R-:W-:Y:S02]  /*b7b0*/  F2FP.F16.F32.PACK_AB R104, R105, R104 ;  /* 0x000000686968723e */ /* 0x000fe400000000ff */
[----:B------:R-:W-:Y:S01]  /*b7c0*/  F2FP.F16.F32.PACK_AB R112, R113, R112 ;  /* 0x000000707170723e */ /* 0x000fe200000000ff */
[----:B------:R-:W-:Y:S01]  /*b7d0*/  BSSY B0, `(.L_x_69) ;  /* 0x000001d000007945 */ /* 0x000fe20003800000 */
[----:B------:R-:W-:-:S02]  /*b7e0*/  F2FP.F16.F32.PACK_AB R105, R10, R13 ;  /* 0x0000000d0a69723e */ /* 0x000fc400000000ff */
[----:B------:R-:W-:Y:S02]  /*b7f0*/  F2FP.F16.F32.PACK_AB R106, R109, R108 ;  /* 0x0000006c6d6a723e */ /* 0x000fe400000000ff */
[----:B------:R-:W-:Y:S02]  /*b800*/  F2FP.F16.F32.PACK_AB R107, R12, R15 ;  /* 0x0000000f0c6b723e */ /* 0x000fe400000000ff */
[----:B------:R-:W-:Y:S02]  /*b810*/  F2FP.F16.F32.PACK_AB R113, R14, R17 ;  /* 0x000000110e71723e */ /* 0x000fe400000000ff */
[----:B------:R-:W-:Y:S02]  /*b820*/  F2FP.F16.F32.PACK_AB R114, R117, R116 ;  /* 0x000000747572723e */ /* 0x000fe400000000ff */
[----:B------:R-:W-:Y:S01]  /*b830*/  F2FP.F16.F32.PACK_AB R115, R16, R19 ;  /* 0x000000131073723e */ /* 0x000fe200000000ff */
[----:B------:R2:W-:Y:S04]  /*b840*/  STSM.16.M88.4 [R3], R88 ;  /* 0x0000005803007844 */ /* 0x0005e80000000200 */
[----:B------:R2:W-:Y:S01]  /*b850*/  STSM.16.M88.4 [R0], R96 ;  /* 0x0000006000007844 */ /* 0x0005e20000000200 */
[----:B------:R-:W-:Y:S01]  /*b860*/  @!PT LDS RZ, [RZ] ;  /* 0x00000000fffff984 */ /* 0x000fe20000000800 */
[----:B------:R-:W-:Y:S01]  /*b870*/  @!PT LDS RZ, [RZ] ;  /* 0x00000000fffff984 */ /* 0x000fe20000000800 */
[----:B------:R-:W-:Y:S01]  /*b880*/  @!PT LDS RZ, [RZ] ;  /* 0x00000000fffff984 */ /* 0x000fe20000000800 */
[----:B------:R-:W-:Y:S01]  /*b890*/  @!PT LDS RZ, [RZ] ;  /* 0x00000000fffff984 */ /* 0x000fe20000000800 */
[----:B------:R3:W-:Y:S06]  /*b8a0*/  MEMBAR.ALL.CTA ;  /* 0x0000000000007992 */ /* 0x0007ec0000008000 */
[----:B---3--:R-:W3:Y:S02]  /*b8b0*/  FENCE.VIEW.ASYNC.S ;  /* 0x00000000000073c6 */ /* 0x008ee40000000000 */
[----:B---3--:R-:W-:Y:S06]  /*b8c0*/  BAR.SYNC.DEFER_BLOCKING 0x1, 0x80 ;  /* 0x0042000000007b1d */ /* 0x008fec0000010000 */
[----:B------:R-:W-:Y:S05]  /*b8d0*/  @P1 BRA `(.L_x_70) ;  /* 0x0000000000301947 */ /* 0x000fea0003800000 */
[----:B------:R-:W3:Y:S01]  /*b8e0*/  S2UR UR10, SR_CTAID.X ;  /* 0x00000000000a79c3 */ /* 0x000ee20000002500 */
[----:B------:R-:W-:Y:S01]  /*b8f0*/  ULDC.64 UR4, c[0x0][0x198] ;  /* 0x0000660000047ab9 */ /* 0x000fe20000000a00 */
[----:B------:R-:W-:Y:S01]  /*b900*/  R2UR UR8, R2 ;  /* 0x00000000020872ca */ /* 0x000fe200000e0000 */
[----:B------:R-:W-:Y:S01]  /*b910*/  UIADD3 UR4, UP0, UR4, 0x670, URZ ;  /* 0x0000067004047890 */ /* 0x000fe2000ff1e03f */
[----:B------:R-:W-:Y:S01]  /*b920*/  UMOV UR9, URZ ;  /* 0x0000003f00097c82 */ /* 0x000fe20008000000 */
[----:B------:R-:W-:Y:S02]  /*b930*/  UMOV UR11, UR36 ;  /* 0x00000024000b7c82 */ /* 0x000fe40008000000 */
[----:B------:R-:W-:Y:S01]  /*b940*/  UIADD3.X UR5, URZ, UR5, URZ, UP0, !UPT ;  /* 0x000000053f057290 */ /* 0x000fe200087fe43f */
[----:B------:R-:W-:Y:S01]  /*b950*/  UMOV UR12, UR37 ;  /* 0x00000025000c7c82 */ /* 0x000fe20008000000 */
[----:B---3--:R-:W-:-:S09]  /*b960*/  USHF.L.U32 UR10, UR10, 0x6, URZ ;  /* 0x000000060a0a7899 */ /* 0x008fd2000800063f */
[----:B------:R3:W-:Y:S01]  /*b970*/  UTMASTG.4D [UR8], [UR4] ;  /* 0x00000008040073b5 */ /* 0x0007e20008018000 */
[----:B------:R0:W-:Y:S01]  /*b980*/  UTMACMDFLUSH ;  /* 0x00000000000079b7 */ /* 0x0001e20000000000 */
[----:B---3--:R-:W-:-:S04]  /*b990*/  DEPBAR.LE SB0, 0x1 ;  /* 0x000080400000791a */ /* 0x008fc80000000000 */
.L_x_70:
[----:B------:R-:W-:Y:S05]  /*b9a0*/  BSYNC B0 ;  /* 0x0000000000007941 */ /* 0x000fea0003800000 */
.L_x_69:
[----:B------:R-:W-:Y:S06]  /*b9b0*/  BAR.SYNC.DEFER_BLOCKING 0x1, 0x80 ;  /* 0x0042000000007b1d */ /* 0x000fec0000010000 */
[----:B------:R-:W-:Y:S01]  /*b9c0*/  BSSY B0, `(.L_x_71) ;  /* 0x0000017000007945 */ /* 0x000fe20003800000 */
[----:B------:R3:W-:Y:S04]  /*b9d0*/  STSM.16.M88.4 [R3+0x1000], R104 ;  /* 0x0010006803007844 */ /* 0x0007e80000000200 */
[----:B------:R3:W-:Y:S01]  /*b9e0*/  STSM.16.M88.4 [R0+0x1000], R112 ;  /* 0x0010007000007844 */ /* 0x0007e20000000200 */
[----:B------:R-:W-:Y:S01]  /*b9f0*/  @!PT LDS RZ, [RZ] ;  /* 0x00000000fffff984 */ /* 0x000fe20000000800 */
[----:B------:R-:W-:Y:S01]  /*ba00*/  @!PT LDS RZ, [RZ] ;  /* 0x00000000fffff984 */ /* 0x000fe20000000800 */
[----:B------:R-:W-:Y:S01]  /*ba10*/  @!PT LDS RZ, [RZ] ;  /* 0x00000000fffff984 */ /* 0x000fe20000000800 */
[----:B------:R-:W-:Y:S01]  /*ba20*/  @!PT LDS RZ, [RZ] ;  /* 0x00000000fffff984 */ /* 0x000fe20000000800 */
[----:B------:R4:W-:Y:S06]  /*ba30*/  MEMBAR.ALL.CTA ;  /* 0x0000000000007992 */ /* 0x0009ec0000008000 */
[----:B----4-:R-:W4:Y:S02]  /*ba40*/  FENCE.VIEW.ASYNC.S ;  /* 0x00000000000073c6 */ /* 0x010f240000000000 */
[----:B----4-:R-:W-:Y:S06]  /*ba50*/  BAR.SYNC.DEFER_BLOCKING 0x1, 0x80 ;  /* 0x0042000000007b1d */ /* 0x010fec0000010000 */
[----:B------:R-:W-:Y:S05]  /*ba60*/  @P1 BRA `(.L_x_72) ;  /* 0x0000000000301947 */ /* 0x000fea0003800000 */
[----:B------:R-:W4:Y:S01]  /*ba70*/  S2UR UR10, SR_CTAID.X ;  /* 0x00000000000a79c3 */ /* 0x000f220000002500 */
[----:B------:R-:W-:Y:S01]  /*ba80*/  R2UR UR8, R2 ;  /* 0x00000000020872ca */ /* 0x000fe200000e0000 */
[----:B------:R-:W-:Y:S01]  /*ba90*/  ULDC.64 UR4, c[0x0][0x198] ;  /* 0x0000660000047ab9 */ /* 0x000fe20000000a00 */
[----:B------:R-:W-:Y:S01]  /*baa0*/  UMOV UR9, 0x20 ;  /* 0x0000002000097882 */ /* 0x000fe20000000000 */
[----:B------:R-:W-:Y:S01]  /*bab0*/  UIADD3 UR4, UP0, UR4, 0x670, URZ ;  /* 0x0000067004047890 */ /* 0x000fe2000ff1e03f */
[----:B------:R-:W-:Y:S01]  /*bac0*/  UMOV UR11, UR36 ;  /* 0x00000024000b7c82 */ /* 0x000fe20008000000 */
[----:B------:R-:W-:Y:S02]  /*bad0*/  UMOV UR12, UR37 ;  /* 0x00000025000c7c82 */ /* 0x000fe40008000000 */
[----:B------:R-:W-:-:S06]  /*bae0*/  UIADD3.X UR5, URZ, UR5, URZ, UP0, !UPT ;  /* 0x000000053f057290 */ /* 0x000fcc00087fe43f */
[----:B------:R-:W-:Y:S02]  /*baf0*/  UIADD3 UR8, UR8, 0x1000, URZ ;  /* 0x0000100008087890 */ /* 0x000fe4000fffe03f */
[----:B----4-:R-:W-:-:S09]  /*bb00*/  USHF.L.U32 UR10, UR10, 0x6, URZ ;  /* 0x000000060a0a7899 */ /* 0x010fd2000800063f */
[----:B------:R4:W-:Y:S02]  /*bb10*/  UTMASTG.4D [UR8], [UR4] ;  /* 0x00000008040073b5 */ /* 0x0009e40008018000 */
[----:B----4-:R0:W-:Y:S02]  /*bb20*/  UTMACMDFLUSH ;  /* 0x00000000000079b7 */ /* 0x0101e40000000000 */
.L_x_72:
[----:B------:R-:W-:Y:S05]  /*bb30*/  BSYNC B0 ;  /* 0x0000000000007941 */ /* 0x000fea0003800000 */
.L_x_71:
[----:B------:R-:W-:-:S04]  /*bb40*/  DEPBAR.LE SB0, 0x0 ;  /* 0x000080000000791a */ /* 0x000fc80000000000 */
[----:B------:R-:W-:Y:S05]  /*bb50*/  EXIT ;  /* 0x000000000000794d */ /* 0x000fea0003800000 */
        .weak           $__internal_0_$__cuda_sm20_rcp_rn_f32_slowpath
        .type           $__internal_0_$__cuda_sm20_rcp_rn_f32_slowpath,@function
        .size           $__internal_0_$__cuda_sm20_rcp_rn_f32_slowpath,(.L_x_78 - $__internal_0_$__cuda_sm20_rcp_rn_f32_slowpath)
$__internal_0_$__cuda_sm20_rcp_rn_f32_slowpath:
[----:B------:R-:W-:Y:S01]  /*bb60*/  IMAD.SHL.U32 R0, R3, 0x2, RZ ;  /* 0x0000000203007824 */ /* 0x000fe200078e00ff */
[----:B------:R-:W-:Y:S04]  /*bb70*/  BSSY B2, `(.L_x_73) ;  /* 0x0000030000027945 */ /* 0x000fe80003800000 */
[----:B------:R-:W-:-:S04]  /*bb80*/  SHF.R.U32.HI R13, RZ, 0x18, R0 ;  /* 0x00000018ff0d7819 */ /* 0x000fc80000011600 */
[----:B------:R-:W-:-:S13]  /*bb90*/  ISETP.NE.U32.AND P0, PT, R13, RZ, PT ;  /* 0x000000ff0d00720c */ /* 0x000fda0003f05070 */
[----:B------:R-:W-:Y:S05]  /*bba0*/  @P0 BRA `(.L_x_74) ;  /* 0x0000000000280947 */ /* 0x000fea0003800000 */
[----:B------:R-:W-:-:S05]  /*bbb0*/  IMAD.SHL.U32 R0, R3, 0x2, RZ ;  /* 0x0000000203007824 */ /* 0x000fca00078e00ff */
[----:B------:R-:W-:-:S13]  /*bbc0*/  ISETP.NE.AND P0, PT, R0, RZ, PT ;  /* 0x000000ff0000720c */ /* 0x000fda0003f05270 */
[----:B------:R-:W-:Y:S01]  /*bbd0*/  @P0 FFMA R5, R3, 1.84467440737095516160e+19, RZ ;  /* 0x5f80000003050823 */ /* 0x000fe200000000ff */
[----:B------:R-:W-:Y:S08]  /*bbe0*/  @!P0 MUFU.RCP R4, R3 ;  /* 0x0000000300048308 */ /* 0x000ff00000001000 */
[----:B------:R-:W1:Y:S02]  /*bbf0*/  @P0 MUFU.RCP R0, R5 ;  /* 0x0000000500000308 */ /* 0x000e640000001000 */
[----:B-1----:R-:W-:-:S04]  /*bc00*/  @P0 FFMA R10, R5, R0, -1 ;  /* 0xbf800000050a0423 */ /* 0x002fc80000000000 */
[----:B------:R-:W-:-:S04]  /*bc10*/  @P0 FADD.FTZ R11, -R10, -RZ ;  /* 0x800000ff0a0b0221 */ /* 0x000fc80000010100 */
[----:B------:R-:W-:-:S04]  /*bc20*/  @P0 FFMA R0, R0, R11, R0 ;  /* 0x0000000b00000223 */ /* 0x000fc80000000000 */
[----:B------:R-:W-:Y:S01]  /*bc30*/  @P0 FFMA R4, R0, 1.84467440737095516160e+19, RZ ;  /* 0x5f80000000040823 */ /* 0x000fe200000000ff */
[----:B------:R-:W-:Y:S06]  /*bc40*/  BRA `(.L_x_75) ;  /* 0x0000000000887947 */ /* 0x000fec0003800000 */
.L_x_74:
[----:B------:R-:W-:-:S04]  /*bc50*/  IADD3 R20, R13, -0xfd, RZ ;  /* 0xffffff030d147810 */ /* 0x000fc80007ffe0ff */
[----:B------:R-:W-:-:S13]  /*bc60*/  ISETP.GT.U32.AND P0, PT, R20, 0x1, PT ;  /* 0x000000011400780c */ /* 0x000fda0003f04070 */
[----:B------:R-:W-:Y:S05]  /*bc70*/  @P0 BRA `(.L_x_76) ;  /* 0x0000000000780947 */ /* 0x000fea0003800000 */
[----:B------:R-:W-:Y:S01]  /*bc80*/  LOP3.LUT R0, R3, 0x7fffff, RZ, 0xc0, !PT ;  /* 0x007fffff03007812 */ /* 0x000fe200078ec0ff */
[----:B------:R-:W-:-:S03]  /*bc90*/  IMAD.MOV.U32 R11, RZ, RZ, 0x3 ;  /* 0x00000003ff0b7424 */ /* 0x000fc600078e00ff */
[----:B------:R-:W-:Y:S02]  /*bca0*/  LOP3.LUT R0, R0, 0x3f800000, RZ, 0xfc, !PT ;  /* 0x3f80000000007812 */ /* 0x000fe400078efcff */
[----:B------:R-:W-:Y:S02]  /*bcb0*/  SHF.L.U32 R11, R11, R20, RZ ;  /* 0x000000140b0b7219 */ /* 0x000fe400000006ff */
[----:B------:R-:W1:Y:S02]  /*bcc0*/  MUFU.RCP R5, R0 ;  /* 0x0000000000057308 */ /* 0x000e640000001000 */
[----:B-1----:R-:W-:-:S04]  /*bcd0*/  FFMA R4, R0, R5, -1 ;  /* 0xbf80000000047423 */ /* 0x002fc80000000005 */
[----:B------:R-:W-:-:S04]  /*bce0*/  FADD.FTZ R4, -R4, -RZ ;  /* 0x800000ff04047221 */ /* 0x000fc80000010100 */
[CCC-:B------:R-:W-:Y:S01]  /*bcf0*/  FFMA.RM R10, R5.reuse, R4.reuse, R5.reuse ;  /* 0x00000004050a7223 */ /* 0x1c0fe20000004005 */
[----:B------:R-:W-:-:S04]  /*bd00*/  FFMA.RP R5, R5, R4, R5 ;  /* 0x0000000405057223 */ /* 0x000fc80000008005 */
[C---:B------:R-:W-:Y:S02]  /*bd10*/  LOP3.LUT R4, R10.reuse, 0x7fffff, RZ, 0xc0, !PT ;  /* 0x007fffff0a047812 */ /* 0x040fe400078ec0ff */
[----:B------:R-:W-:Y:S02]  /*bd20*/  FSETP.NEU.FTZ.AND P0, PT, R10, R5, PT ;  /* 0x000000050a00720b */ /* 0x000fe40003f1d000 */
[----:B------:R-:W-:Y:S02]  /*bd30*/  LOP3.LUT R4, R4, 0x800000, RZ, 0xfc, !PT ;  /* 0x0080000004047812 */ /* 0x000fe400078efcff */
[----:B------:R-:W-:Y:S02]  /*bd40*/  SEL R5, RZ, 0xffffffff, !P0 ;  /* 0xffffffffff057807 */ /* 0x000fe40004000000 */
[----:B------:R-:W-:-:S03]  /*bd50*/  LOP3.LUT R11, R11, R4, RZ, 0xc0, !PT ;  /* 0x000000040b0b7212 */ /* 0x000fc600078ec0ff */
[----:B------:R-:W-:Y:S01]  /*bd60*/  IMAD.MOV R5, RZ, RZ, -R5 ;  /* 0x000000ffff057224 */ /* 0x000fe200078e0a05 */
[----:B------:R-:W-:-:S04]  /*bd70*/  SHF.R.U32.HI R11, RZ, R20, R11 ;  /* 0x00000014ff0b7219 */ /* 0x000fc8000001160b */
[--C-:B------:R-:W-:Y:S01]  /*bd80*/  LOP3.LUT P1, RZ, R5, R20, R4.reuse, 0xf8, !PT ;  /* 0x0000001405ff7212 */ /* 0x100fe2000782f804 */
[----:B------:R-:W-:Y:S01]  /*bd90*/  VIADD R5, R13, 0xffffff04 ;  /* 0xffffff040d057836 */ /* 0x000fe20000000000 */
[C---:B------:R-:W-:Y:S02]  /*bda0*/  LOP3.LUT P0, RZ, R11.reuse, 0x1, RZ, 0xc0, !PT ;  /* 0x000000010bff7812 */ /* 0x040fe4000780c0ff */
[----:B------:R-:W-:Y:S02]  /*bdb0*/  LOP3.LUT P2, RZ, R11, 0x2, RZ, 0xc0, !PT ;  /* 0x000000020bff7812 */ /* 0x000fe4000784c0ff */
[----:B------:R-:W-:Y:S02]  /*bdc0*/  SHF.R.U32.HI R4, RZ, R5, R4 ;  /* 0x00000005ff047219 */ /* 0x000fe40000011604 */
[----:B------:R-:W-:Y:S02]  /*bdd0*/  PLOP3.LUT P0, PT, P0, P1, P2, 0xe0, 0x0 ;  /* 0x000000000000781c */ /* 0x000fe40000703c20 */
[----:B------:R-:W-:-:S02]  /*bde0*/  LOP3.LUT P1, RZ, R3, 0x7fffff, RZ, 0xc0, !PT ;  /* 0x007fffff03ff7812 */ /* 0x000fc4000782c0ff */
[----:B------:R-:W-:-:S04]  /*bdf0*/  SEL R0, RZ, 0x1, !P0 ;  /* 0x00000001ff007807 */ /* 0x000fc80004000000 */
[----:B------:R-:W-:-:S04]  /*be00*/  IADD3 R0, -R0, RZ, RZ ;  /* 0x000000ff00007210 */ /* 0x000fc80007ffe1ff */
[----:B------:R-:W-:-:S13]  /*be10*/  ISETP.GE.AND P0, PT, R0, RZ, PT ;  /* 0x000000ff0000720c */ /* 0x000fda0003f06270 */
[----:B------:R-:W-:-:S05]  /*be20*/  @!P0 IADD3 R4, R4, 0x1, RZ ;  /* 0x0000000104048810 */ /* 0x000fca0007ffe0ff */
[----:B------:R-:W-:-:S05]  /*be30*/  @!P1 IMAD.SHL.U32 R4, R4, 0x2, RZ ;  /* 0x0000000204049824 */ /* 0x000fca00078e00ff */
[----:B------:R-:W-:Y:S01]  /*be40*/  LOP3.LUT R4, R4, 0x80000000, R3, 0xf8, !PT ;  /* 0x8000000004047812 */ /* 0x000fe200078ef803 */
[----:B------:R-:W-:Y:S06]  /*be50*/  BRA `(.L_x_75) ;  /* 0x0000000000047947 */ /* 0x000fec0003800000 */
.L_x_76:
[----:B------:R1:W2:Y:S02]  /*be60*/  MUFU.RCP R4, R3 ;  /* 0x0000000300047308 */ /* 0x0002a40000001000 */
.L_x_75:
[----:B------:R-:W-:Y:S05]  /*be70*/  BSYNC B2 ;  /* 0x0000000000027941 */ /* 0x000fea0003800000 */
.L_x_73:
[----:B--2---:R-:W-:Y:S01]  /*be80*/  MOV R0, R4 ;  /* 0x0000000400007202 */ /* 0x004fe20000000f00 */
[----:B------:R-:W-:Y:S01]  /*be90*/  IMAD.MOV.U32 R4, RZ, RZ, R12 ;  /* 0x000000ffff047224 */ /* 0x000fe200078e000c */
[----:B------:R-:W-:-:S04]  /*bea0*/  MOV R5, 0x0 ;  /* 0x0000000000057802 */ /* 0x000fc80000000f00 */
[----:B-1----:R-:W-:Y:S05]  /*beb0*/  RET.REL.NODEC R4 `(_ZN7cutlass13device_kernelINS_4fmha6kernel13FmhaKernelTmaINS1_10collective15FmhaMainloopTmaINS_6half_tEfN4cute5tupleIJNS7_1CILi64EEENS9_ILi128EEESA_EEENS4_12CausalFusionEJEEENS4_15FmhaFwdEpilogueIS6_fNS8_IJSA_SA_SB_EEEEEJEEEEEvNT_6ParamsE) ;  /* 0xffffff4004507950 */ /* 0x002fea0003c3ffff */
.L_x_77:
[----:B------:R-:W-:-:S00]  /*bec0*/  BRA `(.L_x_77) ;  /* 0xfffffffc00fc7947 */ /* 0x000fc0000383ffff */
[----:B------:R-:W-:-:S00]  /*bed0*/  NOP ;  /* 0x0000000000007918 */ /* 0x000fc00000000000 */
        /* <DEDUP_REMOVED lines=10> */
.L_x_78:


//--------------------- .nv.global.init           --------------------------
	.section	.nv.global.init,"aw",@progbits
.nv.global.init:
	.type		$str$23,@object
	.size		$str$23,($str$24 - $str$23)
$str$23:
        /*0000*/ 	.byte	0x28, 0x61, 0x64, 0x64, 0x72, 0x65, 0x73, 0x73, 0x20, 0x26, 0x20, 0x6d, 0x61, 0x73, 0x6b, 0x29
        /*0010*/ 	.byte	0x20, 0x3d, 0x3d, 0x20, 0x30, 0x00
	.type		$str$24,@object
	.size		$str$24,(__unnamed_1 - $str$24)
$str$24:
        /*0016*/ 	.byte	0x2f, 0x74, 0x6d, 0x70, 0x2f, 0x63, 0x75, 0x74, 0x6c, 0x61, 0x73, 0x73, 0x5f, 0x73, 0x77, 0x65
        /*0026*/ 	.byte	0x65, 0x70, 0x5f, 0x73, 0x72, 0x63, 0x2f, 0x69, 0x6e, 0x63, 0x6c, 0x75, 0x64, 0x65, 0x2f, 0x63
        /*0036*/ 	.byte	0x75, 0x74, 0x65, 0x2f, 0x70, 0x6f, 0x69, 0x6e, 0x74, 0x65, 0x72, 0x5f, 0x66, 0x6c, 0x61, 0x67
        /*0046*/ 	.byte	0x67, 0x65, 0x64, 0x2e, 0x68, 0x70, 0x70, 0x00
	.type		__unnamed_1,@object
	.size		__unnamed_1,(.L_0 - __unnamed_1)
__unnamed_1:
        /*004e*/ 	.byte	0x61, 0x75, 0x74, 0x6f, 0x20, 0x63, 0x75, 0x74, 0x65, 0x3a, 0x3a, 0x61, 0x73, 0x5f, 0x70, 0x6f
        /* <DEDUP_REMOVED lines=27> */
        /*020e*/ 	.byte	0x3e, 0x3e, 0x3e, 0x3e, 0x3e, 0x5d, 0x00
.L_0:


//--------------------- .nv.shared._ZN7cutlass13device_kernelINS_4fmha6kernel13FmhaKernelTmaINS1_10collective15FmhaMainloopTmaINS_6half_tEfN4cute5tupleIJNS7_1CILi64EEENS9_ILi128EEESA_EEENS4_12CausalFusionEJEEENS4_15FmhaFwdEpilogueIS6_fNS8_IJSA_SA_SB_EEEEEJEEEEEvNT_6ParamsE --------------------------
	.section	.nv.shared._ZN7cutlass13device_kernelINS_4fmha6kernel13FmhaKernelTmaINS1_10collective15FmhaMainloopTmaINS_6half_tEfN4cute5tupleIJNS7_1CILi64EEENS9_ILi128EEESA_EEENS4_12CausalFusionEJEEENS4_15FmhaFwdEpilogueIS6_fNS8_IJSA_SA_SB_EEEEEJEEEEEvNT_6ParamsE,"aw",@nobits
	.sectionflags	@""
	.align	16
	.zero		1024


//--------------------- .nv.shared.reserved.0     --------------------------
	.section	.nv.shared.reserved.0,"aw",@nobits
	.weak		__nv_reservedSMEM_offset_0_alias
	.size		__nv_reservedSMEM_offset_0_alias, 0, 0
	.other		__nv_reservedSMEM_offset_0_alias,@"STO_CUDA_RESERVED_SHARED STV_DEFAULT"
__nv_reservedSMEM_offset_0_alias:
	.zero		0


//--------------------- .nv.global                --------------------------
	.section	.nv.global,"aw",@nobits
.nv.global:
	.type		_ZN39_INTERNAL_7488d97a_4_k_cu_9a3ecf70_41304cute1_E,@object
	.size		_ZN39_INTERNAL_7488d97a_4_k_cu_9a3ecf70_41304cute1_E,(_ZN39_INTERNAL_7488d97a_4_k_cu_9a3ecf70_41304cuda3std3__45__cpo6cbeginE - _ZN39_INTERNAL_7488d97a_4_k_cu_9a3ecf70_41304cute1_E)
_ZN39_INTERNAL_7488d97a_4_k_cu_9a3ecf70_41304cute1_E:
	.zero		1
	.type		_ZN39_INTERNAL_7488d97a_4_k_cu_9a3ecf70_41304cuda3std3__45__cpo6cbeginE,@object
	.size		_ZN39_INTERNAL_7488d97a_4_k_cu_9a3ecf70_41304cuda3std3__45__cpo6cbeginE,(_ZN39_INTERNAL_7488d97a_4_k_cu_9a3ecf70_41304cuda3std3__48in_placeE - _ZN39_INTERNAL_7488d97a_4_k_cu_9a3ecf70_41304cuda3std3__45__cpo6cbeginE)
_ZN39_INTERNAL_7488d97a_4_k_cu_9a3ecf70_41304cuda3std3__45__cpo6cbeginE:
	.zero		1
	.type		_ZN39_INTERNAL_7488d97a_4_k_cu_9a3ecf70_41304cuda3std3__48in_placeE,@object
	.size		_ZN39_INTERNAL_7488d97a_4_k_cu_9a3ecf70_41304cuda3std3__48in_placeE,(_ZN39_INTERNAL_7488d97a_4_k_cu_9a3ecf70_41304cuda3std6ranges3__45__cpo9iter_moveE - _ZN39_INTERNAL_7488d97a_4_k_cu_9a3ecf70_41304cuda3std3__48in_placeE)
_ZN39_INTERNAL_7488d97a_4_k_cu_9a3ecf70_41304cuda3std3__48in_placeE:
	.zero		1
	.type		_ZN39_INTERNAL_7488d97a_4_k_cu_9a3ecf70_41304cuda3std6ranges3__45__cpo9iter_moveE,@object
	.size		_ZN39_INTERNAL_7488d97a_4_k_cu_9a3ecf70_41304cuda3std6ranges3__45__cpo9iter_moveE,(_ZN39_INTERNAL_7488d97a_4_k_cu_9a3ecf70_41304cuda3std3__45__cpo5beginE - _ZN39_INTERNAL_7488d97a_4_k_cu_9a3ecf70_41304cuda3std6ranges3__45__cpo9iter_moveE)
_ZN39_INTERNAL_7488d97a_4_k_cu_9a3ecf70_41304cuda3std6ranges3__45__cpo9iter_moveE:
	.zero		1
	.type		_ZN39_INTERNAL_7488d97a_4_k_cu_9a3ecf70_41304cuda3std3__45__cpo5beginE,@object
	.size		_ZN39_INTERNAL_7488d97a_4_k_cu_9a3ecf70_41304cuda3std3__45__cpo5beginE,(_ZN39_INTERNAL_7488d97a_4_k_cu_9a3ecf70_41304cuda3std3__441_GLOBAL__N__7488d97a_4_k_cu_9a3ecf70_41306ignoreE - _ZN39_INTERNAL_7488d97a_4_k_cu_9a3ecf70_41304cuda3std3__45__cpo5beginE)
_ZN39_INTERNAL_7488d97a_4_k_cu_9a3ecf70_41304cuda3std3__45__cpo5beginE:
	.zero		1
	.type		_ZN39_INTERNAL_7488d97a_4_k_cu_9a3ecf70_41304cuda3std3__441_GLOBAL__N__7488d97a_4_k_cu_9a3ecf70_41306ignoreE,@object
	.size		_ZN39_INTERNAL_7488d97a_4_k_cu_9a3ecf70_41304cuda3std3__441_GLOBAL__N__7488d97a_4_k_cu_9a3ecf70_41306ignoreE,(_ZN39_INTERNAL_7488d97a_4_k_cu_9a3ecf70_41304cute7productE - _ZN39_INTERNAL_7488d97a_4_k_cu_9a3ecf70_41304cuda3std3__441_GLOBAL__N__7488d97a_4_k_cu_9a3ecf70_41306ignoreE)
_ZN39_INTERNAL_7488d97a_4_k_cu_9a3ecf70_41304cuda3std3__441_GLOBAL__N__7488d97a_4_k_cu_9a3ecf70_41306ignoreE:
	.zero		1
	.type		_ZN39_INTERNAL_7488d97a_4_k_cu_9a3ecf70_41304cute7productE,@object
	.size		_ZN39_INTERNAL_7488d97a_4_k_cu_9a3ecf70_41304cute7productE,(_ZN39_INTERNAL_7488d97a_4_k_cu_9a3ecf70_41304cuda3std3__45__cpo3endE - _ZN39_INTERNAL_7488d97a_4_k_cu_9a3ecf70_41304cute7productE)
_ZN39_INTERNAL_7488d97a_4_k_cu_9a3ecf70_41304cute7productE:
	.zero		1
	.type		_ZN39_INTERNAL_7488d97a_4_k_cu_9a3ecf70_41304cuda3std3__45__cpo3endE,@object
	.size		_ZN39_INTERNAL_7488d97a_4_k_cu_9a3ecf70_41304cuda3std3__45__cpo3endE,(_ZN39_INTERNAL_7488d97a_4_k_cu_9a3ecf70_41304cuda3std3__419piecewise_constructE - _ZN39_INTERNAL_7488d97a_4_k_cu_9a3ecf70_41304cuda3std3__45__cpo3endE)
_ZN39_INTERNAL_7488d97a_4_k_cu_9a3ecf70_41304cuda3std3__45__cpo3endE:
	.zero		1
	.type		_ZN39_INTERNAL_7488d97a_4_k_cu_9a3ecf70_41304cuda3std3__419piecewise_constructE,@object
	.size		_ZN39_INTERNAL_7488d97a_4_k_cu_9a3ecf70_41304cuda3std3__419piecewise_constructE,(_ZN39_INTERNAL_7488d97a_4_k_cu_9a3ecf70_41304cuda3std3__45__cpo4cendE - _ZN39_INTERNAL_7488d97a_4_k_cu_9a3ecf70_41304cuda3std3__419piecewise_constructE)
_ZN39_INTERNAL_7488d97a_4_k_cu_9a3ecf70_41304cuda3std3__419piecewise_constructE:
	.zero		1
	.type		_ZN39_INTERNAL_7488d97a_4_k_cu_9a3ecf70_41304cuda3std3__45__cpo4cendE,@object
	.size		_ZN39_INTERNAL_7488d97a_4_k_cu_9a3ecf70_41304cuda3std3__45__cpo4cendE,(_ZN39_INTERNAL_7488d97a_4_k_cu_9a3ecf70_41304cuda3std6ranges3__45__cpo4swapE - _ZN39_INTERNAL_7488d97a_4_k_cu_9a3ecf70_41304cuda3std3__45__cpo4cendE)
_ZN39_INTERNAL_7488d97a_4_k_cu_9a3ecf70_41304cuda3std3__45__cpo4cendE:
	.zero		1
	.type		_ZN39_INTERNAL_7488d97a_4_k_cu_9a3ecf70_41304cuda3std6ranges3__45__cpo4swapE,@object
	.size		_ZN39_INTERNAL_7488d97a_4_k_cu_9a3ecf70_41304cuda3std6ranges3__45__cpo4swapE,(.L_8 - _ZN39_INTERNAL_7488d97a_4_k_cu_9a3ecf70_41304cuda3std6ranges3__45__cpo4swapE)
_ZN39_INTERNAL_7488d97a_4_k_cu_9a3ecf70_41304cuda3std6ranges3__45__cpo4swapE:
	.zero		1
.L_8:


//--------------------- .nv.constant0._ZN7cutlass13device_kernelINS_4fmha6kernel13FmhaKernelTmaINS1_10collective15FmhaMainloopTmaINS_6half_tEfN4cute5tupleIJNS7_1CILi64EEENS9_ILi128EEESA_EEENS4_12CausalFusionEJEEENS4_15FmhaFwdEpilogueIS6_fNS8_IJSA_SA_SB_EEEEEJEEEEEvNT_6ParamsE --------------------------
	.section	.nv.constant0._ZN7cutlass13device_kernelINS_4fmha6kernel13FmhaKernelTmaINS1_10collective15FmhaMainloopTmaINS_6half_tEfN4cute5tupleIJNS7_1CILi64EEENS9_ILi128EEESA_EEENS4_12CausalFusionEJEEENS4_15FmhaFwdEpilogueIS6_fNS8_IJSA_SA_SB_EEEEEJEEEEEvNT_6ParamsE,"a",@progbits
	.sectionflags	@""
	.align	4
.nv.constant0._ZN7cutlass13device_kernelINS_4fmha6kernel13FmhaKernelTmaINS1_10collective15FmhaMainloopTmaINS_6half_tEfN4cute5tupleIJNS7_1CILi64EEENS9_ILi128EEESA_EEENS4_12CausalFusionEJEEENS4_15FmhaFwdEpilogueIS6_fNS8_IJSA_SA_SB_EEEEEJEEEEEvNT_6ParamsE:
	.zero		2688


//--------------------- SYMBOLS --------------------------

	.type		.nv.reservedSmem.offset0,@object
	.size		.nv.reservedSmem.offset0,0x4
	.type		__assertfail,@function
